//
// Generated by NVIDIA NVVM Compiler
//
// Compiler Build ID: CL-36424714
// Cuda compilation tools, release 13.0, V13.0.88
// Based on NVVM 20.0.0
//

.version 9.0
.target sm_100
.address_size 64

	// .globl	_Z26MatrixMultiplyDataParallelPfS_S_i

.visible .entry _Z26MatrixMultiplyDataParallelPfS_S_i(
	.param .u64 .ptr .align 1 _Z26MatrixMultiplyDataParallelPfS_S_i_param_0,
	.param .u64 .ptr .align 1 _Z26MatrixMultiplyDataParallelPfS_S_i_param_1,
	.param .u64 .ptr .align 1 _Z26MatrixMultiplyDataParallelPfS_S_i_param_2,
	.param .u32 _Z26MatrixMultiplyDataParallelPfS_S_i_param_3
)
{
	.reg .pred 	%p<10>;
	.reg .b32 	%r<40>;
	.reg .b32 	%f<67>;
	.reg .b64 	%rd<67>;

	ld.param.u64 	%rd14, [_Z26MatrixMultiplyDataParallelPfS_S_i_param_0];
	ld.param.u64 	%rd15, [_Z26MatrixMultiplyDataParallelPfS_S_i_param_1];
	ld.param.u32 	%r18, [_Z26MatrixMultiplyDataParallelPfS_S_i_param_3];
	cvta.to.global.u64 	%rd1, %rd15;
	cvta.to.global.u64 	%rd2, %rd14;
	mov.u32 	%r19, %ctaid.y;
	mov.u32 	%r20, %ntid.y;
	mov.u32 	%r21, %tid.y;
	mad.lo.s32 	%r1, %r19, %r20, %r21;
	mov.u32 	%r22, %ctaid.x;
	mov.u32 	%r23, %ntid.x;
	mov.u32 	%r24, %tid.x;
	mad.lo.s32 	%r2, %r22, %r23, %r24;
	max.s32 	%r25, %r1, %r2;
	setp.ge.s32 	%p1, %r25, %r18;
	@%p1 bra 	$L__BB0_13;
	mul.lo.s32 	%r3, %r18, %r1;
	and.b32  	%r4, %r18, 7;
	setp.lt.u32 	%p2, %r18, 8;
	mov.f32 	%f66, 0f00000000;
	mov.b32 	%r38, 0;
	@%p2 bra 	$L__BB0_4;
	and.b32  	%r38, %r18, 2147483640;
	neg.s32 	%r36, %r38;
	mul.wide.s32 	%rd16, %r18, 4;
	add.s64 	%rd3, %rd1, %rd16;
	shl.b32 	%r7, %r18, 3;
	mul.wide.s32 	%rd17, %r18, 8;
	add.s64 	%rd4, %rd1, %rd17;
	mul.wide.s32 	%rd18, %r18, 12;
	add.s64 	%rd5, %rd1, %rd18;
	mul.wide.s32 	%rd19, %r18, 16;
	add.s64 	%rd6, %rd1, %rd19;
	mul.wide.s32 	%rd20, %r18, 20;
	add.s64 	%rd7, %rd1, %rd20;
	mul.wide.s32 	%rd21, %r18, 24;
	add.s64 	%rd8, %rd1, %rd21;
	mul.wide.s32 	%rd22, %r18, 28;
	add.s64 	%rd9, %rd1, %rd22;
	mul.wide.u32 	%rd23, %r3, 4;
	add.s64 	%rd24, %rd23, %rd2;
	add.s64 	%rd66, %rd24, 16;
	mov.f32 	%f66, 0f00000000;
	mov.u32 	%r35, %r2;
$L__BB0_3:
	.pragma "nounroll";
	mul.wide.s32 	%rd25, %r35, 4;
	add.s64 	%rd26, %rd3, %rd25;
	add.s64 	%rd27, %rd4, %rd25;
	add.s64 	%rd28, %rd5, %rd25;
	add.s64 	%rd29, %rd6, %rd25;
	add.s64 	%rd30, %rd7, %rd25;
	add.s64 	%rd31, %rd8, %rd25;
	add.s64 	%rd32, %rd9, %rd25;
	add.s64 	%rd33, %rd1, %rd25;
	ld.global.f32 	%f16, [%rd66+-16];
	ld.global.f32 	%f17, [%rd33];
	fma.rn.f32 	%f18, %f16, %f17, %f66;
	ld.global.f32 	%f19, [%rd66+-12];
	ld.global.f32 	%f20, [%rd26];
	fma.rn.f32 	%f21, %f19, %f20, %f18;
	ld.global.f32 	%f22, [%rd66+-8];
	ld.global.f32 	%f23, [%rd27];
	fma.rn.f32 	%f24, %f22, %f23, %f21;
	ld.global.f32 	%f25, [%rd66+-4];
	ld.global.f32 	%f26, [%rd28];
	fma.rn.f32 	%f27, %f25, %f26, %f24;
	ld.global.f32 	%f28, [%rd66];
	ld.global.f32 	%f29, [%rd29];
	fma.rn.f32 	%f30, %f28, %f29, %f27;
	ld.global.f32 	%f31, [%rd66+4];
	ld.global.f32 	%f32, [%rd30];
	fma.rn.f32 	%f33, %f31, %f32, %f30;
	ld.global.f32 	%f34, [%rd66+8];
	ld.global.f32 	%f35, [%rd31];
	fma.rn.f32 	%f36, %f34, %f35, %f33;
	ld.global.f32 	%f37, [%rd66+12];
	ld.global.f32 	%f38, [%rd32];
	fma.rn.f32 	%f66, %f37, %f38, %f36;
	add.s32 	%r36, %r36, 8;
	add.s32 	%r35, %r35, %r7;
	add.s64 	%rd66, %rd66, 32;
	setp.ne.s32 	%p3, %r36, 0;
	@%p3 bra 	$L__BB0_3;
$L__BB0_4:
	setp.eq.s32 	%p4, %r4, 0;
	@%p4 bra 	$L__BB0_12;
	and.b32  	%r13, %r18, 3;
	setp.lt.u32 	%p5, %r4, 4;
	@%p5 bra 	$L__BB0_7;
	add.s32 	%r27, %r38, %r3;
	mul.wide.u32 	%rd34, %r27, 4;
	add.s64 	%rd35, %rd2, %rd34;
	ld.global.f32 	%f40, [%rd35];
	mad.lo.s32 	%r28, %r38, %r18, %r2;
	mul.wide.s32 	%rd36, %r28, 4;
	add.s64 	%rd37, %rd1, %rd36;
	ld.global.f32 	%f41, [%rd37];
	fma.rn.f32 	%f42, %f40, %f41, %f66;
	cvt.u64.u32 	%rd38, %r3;
	cvt.u64.u32 	%rd39, %r38;
	add.s64 	%rd40, %rd39, %rd38;
	shl.b64 	%rd41, %rd40, 2;
	add.s64 	%rd42, %rd2, %rd41;
	ld.global.f32 	%f43, [%rd42+4];
	mul.wide.s32 	%rd43, %r18, 4;
	add.s64 	%rd44, %rd37, %rd43;
	ld.global.f32 	%f44, [%rd44];
	fma.rn.f32 	%f45, %f43, %f44, %f42;
	ld.global.f32 	%f46, [%rd42+8];
	add.s64 	%rd45, %rd44, %rd43;
	ld.global.f32 	%f47, [%rd45];
	fma.rn.f32 	%f48, %f46, %f47, %f45;
	ld.global.f32 	%f49, [%rd42+12];
	add.s64 	%rd46, %rd45, %rd43;
	ld.global.f32 	%f50, [%rd46];
	fma.rn.f32 	%f66, %f49, %f50, %f48;
	add.s32 	%r38, %r38, 4;
$L__BB0_7:
	setp.eq.s32 	%p6, %r13, 0;
	@%p6 bra 	$L__BB0_12;
	setp.eq.s32 	%p7, %r13, 1;
	@%p7 bra 	$L__BB0_10;
	add.s32 	%r29, %r38, %r3;
	mul.wide.u32 	%rd47, %r29, 4;
	add.s64 	%rd48, %rd2, %rd47;
	ld.global.f32 	%f52, [%rd48];
	mad.lo.s32 	%r30, %r38, %r18, %r2;
	mul.wide.s32 	%rd49, %r30, 4;
	add.s64 	%rd50, %rd1, %rd49;
	ld.global.f32 	%f53, [%rd50];
	fma.rn.f32 	%f54, %f52, %f53, %f66;
	cvt.u64.u32 	%rd51, %r3;
	cvt.u64.u32 	%rd52, %r38;
	add.s64 	%rd53, %rd52, %rd51;
	shl.b64 	%rd54, %rd53, 2;
	add.s64 	%rd55, %rd2, %rd54;
	ld.global.f32 	%f55, [%rd55+4];
	mul.wide.s32 	%rd56, %r18, 4;
	add.s64 	%rd57, %rd50, %rd56;
	ld.global.f32 	%f56, [%rd57];
	fma.rn.f32 	%f66, %f55, %f56, %f54;
	add.s32 	%r38, %r38, 2;
$L__BB0_10:
	and.b32  	%r31, %r18, 1;
	setp.eq.b32 	%p8, %r31, 1;
	not.pred 	%p9, %p8;
	@%p9 bra 	$L__BB0_12;
	add.s32 	%r32, %r38, %r3;
	mul.wide.u32 	%rd58, %r32, 4;
	add.s64 	%rd59, %rd2, %rd58;
	ld.global.f32 	%f57, [%rd59];
	mad.lo.s32 	%r33, %r38, %r18, %r2;
	mul.wide.s32 	%rd60, %r33, 4;
	add.s64 	%rd61, %rd1, %rd60;
	ld.global.f32 	%f58, [%rd61];
	fma.rn.f32 	%f66, %f57, %f58, %f66;
$L__BB0_12:
	ld.param.u64 	%rd65, [_Z26MatrixMultiplyDataParallelPfS_S_i_param_2];
	add.s32 	%r34, %r3, %r2;
	cvta.to.global.u64 	%rd62, %rd65;
	mul.wide.s32 	%rd63, %r34, 4;
	add.s64 	%rd64, %rd62, %rd63;
	st.global.f32 	[%rd64], %f66;
$L__BB0_13:
	ret;

}
	// .globl	_Z29MatrixMultiplyProblemParallelPfS_S_ii
.visible .entry _Z29MatrixMultiplyProblemParallelPfS_S_ii(
	.param .u64 .ptr .align 1 _Z29MatrixMultiplyProblemParallelPfS_S_ii_param_0,
	.param .u64 .ptr .align 1 _Z29MatrixMultiplyProblemParallelPfS_S_ii_param_1,
	.param .u64 .ptr .align 1 _Z29MatrixMultiplyProblemParallelPfS_S_ii_param_2,
	.param .u32 _Z29MatrixMultiplyProblemParallelPfS_S_ii_param_3,
	.param .u32 _Z29MatrixMultiplyProblemParallelPfS_S_ii_param_4
)
{
	.reg .pred 	%p<12>;
	.reg .b32 	%r<49>;
	.reg .b32 	%f<67>;
	.reg .b64 	%rd<67>;

	ld.param.u64 	%rd14, [_Z29MatrixMultiplyProblemParallelPfS_S_ii_param_0];
	ld.param.u64 	%rd15, [_Z29MatrixMultiplyProblemParallelPfS_S_ii_param_1];
	ld.param.u32 	%r24, [_Z29MatrixMultiplyProblemParallelPfS_S_ii_param_3];
	ld.param.u32 	%r25, [_Z29MatrixMultiplyProblemParallelPfS_S_ii_param_4];
	cvta.to.global.u64 	%rd1, %rd15;
	cvta.to.global.u64 	%rd2, %rd14;
	mov.u32 	%r26, %ctaid.y;
	mov.u32 	%r27, %ntid.y;
	mov.u32 	%r28, %tid.y;
	mad.lo.s32 	%r1, %r26, %r27, %r28;
	mov.u32 	%r29, %ctaid.x;
	mov.u32 	%r30, %ntid.x;
	mul.lo.s32 	%r2, %r29, %r30;
	mov.u32 	%r3, %tid.x;
	add.s32 	%r4, %r2, %r3;
	mov.u32 	%r5, %ctaid.z;
	max.s32 	%r31, %r1, %r4;
	setp.ge.s32 	%p1, %r31, %r24;
	setp.ge.s32 	%p2, %r5, %r25;
	or.pred  	%p3, %p1, %p2;
	@%p3 bra 	$L__BB1_13;
	mul.lo.s32 	%r33, %r24, %r5;
	mul.lo.s32 	%r6, %r33, %r24;
	mul.lo.s32 	%r7, %r24, %r1;
	add.s32 	%r8, %r6, %r7;
	add.s32 	%r9, %r6, %r4;
	and.b32  	%r10, %r24, 7;
	setp.lt.u32 	%p4, %r24, 8;
	mov.f32 	%f66, 0f00000000;
	mov.b32 	%r47, 0;
	@%p4 bra 	$L__BB1_4;
	and.b32  	%r47, %r24, 2147483640;
	neg.s32 	%r45, %r47;
	mul.wide.s32 	%rd16, %r24, 4;
	add.s64 	%rd3, %rd1, %rd16;
	add.s32 	%r34, %r3, %r6;
	add.s32 	%r44, %r34, %r2;
	mul.wide.s32 	%rd17, %r24, 8;
	add.s64 	%rd4, %rd1, %rd17;
	mul.wide.s32 	%rd18, %r24, 12;
	add.s64 	%rd5, %rd1, %rd18;
	mul.wide.s32 	%rd19, %r24, 16;
	add.s64 	%rd6, %rd1, %rd19;
	mul.wide.s32 	%rd20, %r24, 20;
	add.s64 	%rd7, %rd1, %rd20;
	mul.wide.s32 	%rd21, %r24, 24;
	add.s64 	%rd8, %rd1, %rd21;
	mul.wide.s32 	%rd22, %r24, 28;
	add.s64 	%rd9, %rd1, %rd22;
	mul.wide.u32 	%rd23, %r8, 4;
	add.s64 	%rd24, %rd23, %rd2;
	add.s64 	%rd66, %rd24, 16;
	mov.f32 	%f66, 0f00000000;
$L__BB1_3:
	.pragma "nounroll";
	mul.wide.s32 	%rd25, %r44, 4;
	add.s64 	%rd26, %rd3, %rd25;
	add.s64 	%rd27, %rd4, %rd25;
	add.s64 	%rd28, %rd5, %rd25;
	add.s64 	%rd29, %rd6, %rd25;
	add.s64 	%rd30, %rd7, %rd25;
	add.s64 	%rd31, %rd8, %rd25;
	add.s64 	%rd32, %rd9, %rd25;
	add.s64 	%rd33, %rd1, %rd25;
	ld.global.f32 	%f16, [%rd66+-16];
	ld.global.f32 	%f17, [%rd33];
	fma.rn.f32 	%f18, %f16, %f17, %f66;
	ld.global.f32 	%f19, [%rd66+-12];
	ld.global.f32 	%f20, [%rd26];
	fma.rn.f32 	%f21, %f19, %f20, %f18;
	ld.global.f32 	%f22, [%rd66+-8];
	ld.global.f32 	%f23, [%rd27];
	fma.rn.f32 	%f24, %f22, %f23, %f21;
	ld.global.f32 	%f25, [%rd66+-4];
	ld.global.f32 	%f26, [%rd28];
	fma.rn.f32 	%f27, %f25, %f26, %f24;
	ld.global.f32 	%f28, [%rd66];
	ld.global.f32 	%f29, [%rd29];
	fma.rn.f32 	%f30, %f28, %f29, %f27;
	ld.global.f32 	%f31, [%rd66+4];
	ld.global.f32 	%f32, [%rd30];
	fma.rn.f32 	%f33, %f31, %f32, %f30;
	ld.global.f32 	%f34, [%rd66+8];
	ld.global.f32 	%f35, [%rd31];
	fma.rn.f32 	%f36, %f34, %f35, %f33;
	ld.global.f32 	%f37, [%rd66+12];
	ld.global.f32 	%f38, [%rd32];
	fma.rn.f32 	%f66, %f37, %f38, %f36;
	add.s32 	%r45, %r45, 8;
	shl.b32 	%r35, %r24, 3;
	add.s32 	%r44, %r44, %r35;
	add.s64 	%rd66, %rd66, 32;
	setp.ne.s32 	%p5, %r45, 0;
	@%p5 bra 	$L__BB1_3;
$L__BB1_4:
	setp.eq.s32 	%p6, %r10, 0;
	@%p6 bra 	$L__BB1_12;
	and.b32  	%r19, %r24, 3;
	setp.lt.u32 	%p7, %r10, 4;
	@%p7 bra 	$L__BB1_7;
	add.s32 	%r36, %r8, %r47;
	mul.wide.u32 	%rd34, %r36, 4;
	add.s64 	%rd35, %rd2, %rd34;
	ld.global.f32 	%f40, [%rd35];
	mad.lo.s32 	%r37, %r47, %r24, %r9;
	mul.wide.s32 	%rd36, %r37, 4;
	add.s64 	%rd37, %rd1, %rd36;
	ld.global.f32 	%f41, [%rd37];
	fma.rn.f32 	%f42, %f40, %f41, %f66;
	cvt.u64.u32 	%rd38, %r8;
	cvt.u64.u32 	%rd39, %r47;
	add.s64 	%rd40, %rd38, %rd39;
	shl.b64 	%rd41, %rd40, 2;
	add.s64 	%rd42, %rd2, %rd41;
	ld.global.f32 	%f43, [%rd42+4];
	mul.wide.s32 	%rd43, %r24, 4;
	add.s64 	%rd44, %rd37, %rd43;
	ld.global.f32 	%f44, [%rd44];
	fma.rn.f32 	%f45, %f43, %f44, %f42;
	ld.global.f32 	%f46, [%rd42+8];
	add.s64 	%rd45, %rd44, %rd43;
	ld.global.f32 	%f47, [%rd45];
	fma.rn.f32 	%f48, %f46, %f47, %f45;
	ld.global.f32 	%f49, [%rd42+12];
	add.s64 	%rd46, %rd45, %rd43;
	ld.global.f32 	%f50, [%rd46];
	fma.rn.f32 	%f66, %f49, %f50, %f48;
	add.s32 	%r47, %r47, 4;
$L__BB1_7:
	setp.eq.s32 	%p8, %r19, 0;
	@%p8 bra 	$L__BB1_12;
	setp.eq.s32 	%p9, %r19, 1;
	@%p9 bra 	$L__BB1_10;
	add.s32 	%r38, %r8, %r47;
	mul.wide.u32 	%rd47, %r38, 4;
	add.s64 	%rd48, %rd2, %rd47;
	ld.global.f32 	%f52, [%rd48];
	mad.lo.s32 	%r39, %r47, %r24, %r9;
	mul.wide.s32 	%rd49, %r39, 4;
	add.s64 	%rd50, %rd1, %rd49;
	ld.global.f32 	%f53, [%rd50];
	fma.rn.f32 	%f54, %f52, %f53, %f66;
	cvt.u64.u32 	%rd51, %r8;
	cvt.u64.u32 	%rd52, %r47;
	add.s64 	%rd53, %rd51, %rd52;
	shl.b64 	%rd54, %rd53, 2;
	add.s64 	%rd55, %rd2, %rd54;
	ld.global.f32 	%f55, [%rd55+4];
	mul.wide.s32 	%rd56, %r24, 4;
	add.s64 	%rd57, %rd50, %rd56;
	ld.global.f32 	%f56, [%rd57];
	fma.rn.f32 	%f66, %f55, %f56, %f54;
	add.s32 	%r47, %r47, 2;
$L__BB1_10:
	and.b32  	%r40, %r24, 1;
	setp.eq.b32 	%p10, %r40, 1;
	not.pred 	%p11, %p10;
	@%p11 bra 	$L__BB1_12;
	add.s32 	%r41, %r8, %r47;
	mul.wide.u32 	%rd58, %r41, 4;
	add.s64 	%rd59, %rd2, %rd58;
	ld.global.f32 	%f57, [%rd59];
	mad.lo.s32 	%r42, %r47, %r24, %r9;
	mul.wide.s32 	%rd60, %r42, 4;
	add.s64 	%rd61, %rd1, %rd60;
	ld.global.f32 	%f58, [%rd61];
	fma.rn.f32 	%f66, %f57, %f58, %f66;
$L__BB1_12:
	ld.param.u64 	%rd65, [_Z29MatrixMultiplyProblemParallelPfS_S_ii_param_2];
	add.s32 	%r43, %r9, %r7;
	cvta.to.global.u64 	%rd62, %rd65;
	mul.wide.s32 	%rd63, %r43, 4;
	add.s64 	%rd64, %rd62, %rd63;
	st.global.f32 	[%rd64], %f66;
$L__BB1_13:
	ret;

}


// ===== COMPILED SASS (sm_100) =====

	.target	sm_100

	.elftype	@"ET_EXEC"


//--------------------- .note.nv.tkinfo           --------------------------
	.section	.note.nv.tkinfo,"",@"SHT_NOTE"
	.sectionflags	@"SHF_NOTE_NV_TKINFO"
	.tkinfo
        /*0018*/ 	.word	0x00000002
        /*0030*/ 	.string	""
        /*0030*/ 	.string	"ptxas"
        /*0030*/ 	.string	"Cuda compilation tools, release 13.0, V13.0.88"
        /*0030*/ 	.string	"Build cuda_13.0.r13.0/compiler.36424714_0"
        /*0030*/ 	.string	"-arch sm_100 -m 64 "



//--------------------- .note.nv.cuinfo           --------------------------
	.section	.note.nv.cuinfo,"",@"SHT_NOTE"
	.sectionflags	@"SHF_NOTE_NV_CUINFO"
        /*0018*/ 	.short	0x0002
        /*001a*/ 	.short	0x0064
        /*001c*/ 	.short	0x0082
	.zero		2


//--------------------- .nv.info                  --------------------------
	.section	.nv.info,"",@"SHT_CUDA_INFO"
	.align	4


	//----- nvinfo : EIATTR_REGCOUNT
	.align		4
        /*0000*/ 	.byte	0x04, 0x2f
        /*0002*/ 	.short	(.L_1 - .L_0)
	.align		4
.L_0:
        /*0004*/ 	.word	index@(_Z26MatrixMultiplyDataParallelPfS_S_i)
        /*0008*/ 	.word	0x0000001e


	//----- nvinfo : EIATTR_FRAME_SIZE
	.align		4
.L_1:
        /*000c*/ 	.byte	0x04, 0x11
        /*000e*/ 	.short	(.L_3 - .L_2)
	.align		4
.L_2:
        /*0010*/ 	.word	index@(_Z26MatrixMultiplyDataParallelPfS_S_i)
        /*0014*/ 	.word	0x00000000


	//----- nvinfo : EIATTR_REGCOUNT
	.align		4
.L_3:
        /*0018*/ 	.byte	0x04, 0x2f
        /*001a*/ 	.short	(.L_5 - .L_4)
	.align		4
.L_4:
        /*001c*/ 	.word	index@(_Z29MatrixMultiplyProblemParallelPfS_S_ii)
        /*0020*/ 	.word	0x00000020


	//----- nvinfo : EIATTR_FRAME_SIZE
	.align		4
.L_5:
        /*0024*/ 	.byte	0x04, 0x11
        /*0026*/ 	.short	(.L_7 - .L_6)
	.align		4
.L_6:
        /*0028*/ 	.word	index@(_Z29MatrixMultiplyProblemParallelPfS_S_ii)
        /*002c*/ 	.word	0x00000000


	//----- nvinfo : EIATTR_MIN_STACK_SIZE
	.align		4
.L_7:
        /*0030*/ 	.byte	0x04, 0x12
        /*0032*/ 	.short	(.L_9 - .L_8)
	.align		4
.L_8:
        /*0034*/ 	.word	index@(_Z29MatrixMultiplyProblemParallelPfS_S_ii)
        /*0038*/ 	.word	0x00000000


	//----- nvinfo : EIATTR_MIN_STACK_SIZE
	.align		4
.L_9:
        /*003c*/ 	.byte	0x04, 0x12
        /*003e*/ 	.short	(.L_11 - .L_10)
	.align		4
.L_10:
        /*0040*/ 	.word	index@(_Z26MatrixMultiplyDataParallelPfS_S_i)
        /*0044*/ 	.word	0x00000000
.L_11:


//--------------------- .nv.compat                --------------------------
	.section	.nv.compat,"",@"SHT_CUDA_COMPAT_INFO"
	.align	4
        /*0000*/ 	.byte	0x02, 0x09, 0x00, 0x00, 0x02, 0x02, 0x01, 0x00, 0x02, 0x05, 0x05, 0x00, 0x03, 0x07, 0x01, 0x01
        /*0010*/ 	.byte	0x02, 0x03, 0x00, 0x00, 0x02, 0x06, 0x01, 0x00, 0x04, 0x0b, 0x08, 0x00, 0x09, 0x00, 0x00, 0x00
        /*0020*/ 	.byte	0x00, 0x00, 0x00, 0x00


//--------------------- .nv.info._Z29MatrixMultiplyProblemParallelPfS_S_ii --------------------------
	.section	.nv.info._Z29MatrixMultiplyProblemParallelPfS_S_ii,"",@"SHT_CUDA_INFO"
	.sectionflags	@""
	.align	4


	//----- nvinfo : EIATTR_CUDA_API_VERSION
	.align		4
        /*0000*/ 	.byte	0x04, 0x37
        /*0002*/ 	.short	(.L_13 - .L_12)
.L_12:
        /*0004*/ 	.word	0x00000082


	//----- nvinfo : EIATTR_KPARAM_INFO
	.align		4
.L_13:
        /*0008*/ 	.byte	0x04, 0x17
        /*000a*/ 	.short	(.L_15 - .L_14)
.L_14:
        /*000c*/ 	.word	0x00000000
        /*0010*/ 	.short	0x0004
        /*0012*/ 	.short	0x001c
        /*0014*/ 	.byte	0x00, 0xf0, 0x11, 0x00


	//----- nvinfo : EIATTR_KPARAM_INFO
	.align		4
.L_15:
        /*0018*/ 	.byte	0x04, 0x17
        /*001a*/ 	.short	(.L_17 - .L_16)
.L_16:
        /*001c*/ 	.word	0x00000000
        /*0020*/ 	.short	0x0003
        /*0022*/ 	.short	0x0018
        /*0024*/ 	.byte	0x00, 0xf0, 0x11, 0x00


	//----- nvinfo : EIATTR_KPARAM_INFO
	.align		4
.L_17:
        /*0028*/ 	.byte	0x04, 0x17
        /*002a*/ 	.short	(.L_19 - .L_18)
.L_18:
        /*002c*/ 	.word	0x00000000
        /*0030*/ 	.short	0x0002
        /*0032*/ 	.short	0x0010
        /*0034*/ 	.byte	0x00, 0xf5, 0x21, 0x00


	//----- nvinfo : EIATTR_KPARAM_INFO
	.align		4
.L_19:
        /*0038*/ 	.byte	0x04, 0x17
        /*003a*/ 	.short	(.L_21 - .L_20)
.L_20:
        /*003c*/ 	.word	0x00000000
        /*0040*/ 	.short	0x0001
        /*0042*/ 	.short	0x0008
        /*0044*/ 	.byte	0x00, 0xf5, 0x21, 0x00


	//----- nvinfo : EIATTR_KPARAM_INFO
	.align		4
.L_21:
        /*0048*/ 	.byte	0x04, 0x17
        /*004a*/ 	.short	(.L_23 - .L_22)
.L_22:
        /*004c*/ 	.word	0x00000000
        /*0050*/ 	.short	0x0000
        /*0052*/ 	.short	0x0000
        /*0054*/ 	.byte	0x00, 0xf5, 0x21, 0x00


	//----- nvinfo : EIATTR_SPARSE_MMA_MASK
	.align		4
.L_23:
        /*0058*/ 	.byte	0x03, 0x50
        /*005a*/ 	.short	0x0000


	//----- nvinfo : EIATTR_MAXREG_COUNT
	.align		4
        /*005c*/ 	.byte	0x03, 0x1b
        /*005e*/ 	.short	0x00ff


	//----- nvinfo : EIATTR_MERCURY_ISA_VERSION
	.align		4
        /*0060*/ 	.byte	0x03, 0x5f
        /*0062*/ 	.short	0x0101


	//----- nvinfo : EIATTR_VRC_CTA_INIT_COUNT
	.align		4
        /*0064*/ 	.byte	0x02, 0x4a
	.zero		1
	.zero		1


	//----- nvinfo : EIATTR_EXIT_INSTR_OFFSETS
	.align		4
        /*0068*/ 	.byte	0x04, 0x1c
        /*006a*/ 	.short	(.L_25 - .L_24)


	//   ....[0]....
.L_24:
        /*006c*/ 	.word	0x00000100


	//   ....[1]....
        /*0070*/ 	.word	0x00000b60


	//----- nvinfo : EIATTR_CBANK_PARAM_SIZE
	.align		4
.L_25:
        /*0074*/ 	.byte	0x03, 0x19
        /*0076*/ 	.short	0x0020


	//----- nvinfo : EIATTR_PARAM_CBANK
	.align		4
        /*0078*/ 	.byte	0x04, 0x0a
        /*007a*/ 	.short	(.L_27 - .L_26)
	.align		4
.L_26:
        /*007c*/ 	.word	index@(.nv.constant0._Z29MatrixMultiplyProblemParallelPfS_S_ii)
        /*0080*/ 	.short	0x0380
        /*0082*/ 	.short	0x0020


	//----- nvinfo : EIATTR_SW_WAR
	.align		4
.L_27:
        /*0084*/ 	.byte	0x04, 0x36
        /*0086*/ 	.short	(.L_29 - .L_28)
.L_28:
        /*0088*/ 	.word	0x00000008
.L_29:


//--------------------- .nv.info._Z26MatrixMultiplyDataParallelPfS_S_i --------------------------
	.section	.nv.info._Z26MatrixMultiplyDataParallelPfS_S_i,"",@"SHT_CUDA_INFO"
	.sectionflags	@""
	.align	4


	//----- nvinfo : EIATTR_CUDA_API_VERSION
	.align		4
        /*0000*/ 	.byte	0x04, 0x37
        /*0002*/ 	.short	(.L_31 - .L_30)
.L_30:
        /*0004*/ 	.word	0x00000082


	//----- nvinfo : EIATTR_KPARAM_INFO
	.align		4
.L_31:
        /*0008*/ 	.byte	0x04, 0x17
        /*000a*/ 	.short	(.L_33 - .L_32)
.L_32:
        /*000c*/ 	.word	0x00000000
        /*0010*/ 	.short	0x0003
        /*0012*/ 	.short	0x0018
        /*0014*/ 	.byte	0x00, 0xf0, 0x11, 0x00


	//----- nvinfo : EIATTR_KPARAM_INFO
	.align		4
.L_33:
        /*0018*/ 	.byte	0x04, 0x17
        /*001a*/ 	.short	(.L_35 - .L_34)
.L_34:
        /*001c*/ 	.word	0x00000000
        /*0020*/ 	.short	0x0002
        /*0022*/ 	.short	0x0010
        /*0024*/ 	.byte	0x00, 0xf5, 0x21, 0x00


	//----- nvinfo : EIATTR_KPARAM_INFO
	.align		4
.L_35:
        /*0028*/ 	.byte	0x04, 0x17
        /*002a*/ 	.short	(.L_37 - .L_36)
.L_36:
        /*002c*/ 	.word	0x00000000
        /*0030*/ 	.short	0x0001
        /*0032*/ 	.short	0x0008
        /*0034*/ 	.byte	0x00, 0xf5, 0x21, 0x00


	//----- nvinfo : EIATTR_KPARAM_INFO
	.align		4
.L_37:
        /*0038*/ 	.byte	0x04, 0x17
        /*003a*/ 	.short	(.L_39 - .L_38)
.L_38:
        /*003c*/ 	.word	0x00000000
        /*0040*/ 	.short	0x0000
        /*0042*/ 	.short	0x0000
        /*0044*/ 	.byte	0x00, 0xf5, 0x21, 0x00


	//----- nvinfo : EIATTR_SPARSE_MMA_MASK
	.align		4
.L_39:
        /*0048*/ 	.byte	0x03, 0x50
        /*004a*/ 	.short	0x0000


	//----- nvinfo : EIATTR_MAXREG_COUNT
	.align		4
        /*004c*/ 	.byte	0x03, 0x1b
        /*004e*/ 	.short	0x00ff


	//----- nvinfo : EIATTR_MERCURY_ISA_VERSION
	.align		4
        /*0050*/ 	.byte	0x03, 0x5f
        /*0052*/ 	.short	0x0101


	//----- nvinfo : EIATTR_VRC_CTA_INIT_COUNT
	.align		4
        /*0054*/ 	.byte	0x02, 0x4a
	.zero		1
	.zero		1


	//----- nvinfo : EIATTR_EXIT_INSTR_OFFSETS
	.align		4
        /*0058*/ 	.byte	0x04, 0x1c
        /*005a*/ 	.short	(.L_41 - .L_40)


	//   ....[0]....
.L_40:
        /*005c*/ 	.word	0x000000c0


	//   ....[1]....
        /*0060*/ 	.word	0x00000a90


	//----- nvinfo : EIATTR_CBANK_PARAM_SIZE
	.align		4
.L_41:
        /*0064*/ 	.byte	0x03, 0x19
        /*0066*/ 	.short	0x001c


	//----- nvinfo : EIATTR_PARAM_CBANK
	.align		4
        /*0068*/ 	.byte	0x04, 0x0a
        /*006a*/ 	.short	(.L_43 - .L_42)
	.align		4
.L_42:
        /*006c*/ 	.word	index@(.nv.constant0._Z26MatrixMultiplyDataParallelPfS_S_i)
        /*0070*/ 	.short	0x0380
        /*0072*/ 	.short	0x001c


	//----- nvinfo : EIATTR_SW_WAR
	.align		4
.L_43:
        /*0074*/ 	.byte	0x04, 0x36
        /*0076*/ 	.short	(.L_45 - .L_44)
.L_44:
        /*0078*/ 	.word	0x00000008
.L_45:


//--------------------- .nv.callgraph             --------------------------
	.section	.nv.callgraph,"",@"SHT_CUDA_CALLGRAPH"
	.align	4
	.sectionentsize	8
	.align		4
        /*0000*/ 	.word	0x00000000
	.align		4
        /*0004*/ 	.word	0xffffffff
	.align		4
        /*0008*/ 	.word	0x00000000
	.align		4
        /*000c*/ 	.word	0xfffffffe
	.align		4
        /*0010*/ 	.word	0x00000000
	.align		4
        /*0014*/ 	.word	0xfffffffd
	.align		4
        /*0018*/ 	.word	0x00000000
	.align		4
        /*001c*/ 	.word	0xfffffffc


//--------------------- .text._Z29MatrixMultiplyProblemParallelPfS_S_ii --------------------------
	.section	.text._Z29MatrixMultiplyProblemParallelPfS_S_ii,"ax",@progbits
	.align	128
        .global         _Z29MatrixMultiplyProblemParallelPfS_S_ii
        .type           _Z29MatrixMultiplyProblemParallelPfS_S_ii,@function
        .size           _Z29MatrixMultiplyProblemParallelPfS_S_ii,(.L_x_10 - _Z29MatrixMultiplyProblemParallelPfS_S_ii)
        .other          _Z29MatrixMultiplyProblemParallelPfS_S_ii,@"STO_CUDA_ENTRY STV_DEFAULT"
_Z29MatrixMultiplyProblemParallelPfS_S_ii:
.text._Z29MatrixMultiplyProblemParallelPfS_S_ii:
[----:B------:R-:W-:Y:S01]  /*0000*/  LDC R1, c[0x0][0x37c] ;  /* 0x0000df00ff017b82 */ /* 0x000fe20000000800 */
[----:B------:R-:W0:Y:S07]  /*0010*/  S2R R3, SR_TID.Y ;  /* 0x0000000000037919 */ /* 0x000e2e0000002200 */
[----:B------:R-:W-:Y:S01]  /*0020*/  S2UR UR5, SR_CTAID.X ;  /* 0x00000000000579c3 */ /* 0x000fe20000002500 */
[----:B------:R-:W1:Y:S01]  /*0030*/  LDCU.64 UR20, c[0x0][0x398] ;  /* 0x00007300ff1477ac */ /* 0x000e620008000a00 */
[----:B------:R-:W2:Y:S06]  /*0040*/  S2R R17, SR_TID.X ;  /* 0x0000000000117919 */ /* 0x000eac0000002100 */
[----:B------:R-:W1:Y:S08]  /*0050*/  S2UR UR6, SR_CTAID.Z ;  /* 0x00000000000679c3 */ /* 0x000e700000002700 */
[----:B------:R-:W0:Y:S08]  /*0060*/  S2UR UR7, SR_CTAID.Y ;  /* 0x00000000000779c3 */ /* 0x000e300000002600 */
[----:B------:R-:W0:Y:S01]  /*0070*/  LDC R0, c[0x0][0x364] ;  /* 0x0000d900ff007b82 */ /* 0x000e220000000800 */
[----:B------:R-:W3:Y:S01]  /*0080*/  LDCU UR4, c[0x0][0x360] ;  /* 0x00006c00ff0477ac */ /* 0x000ee20008000800 */
[----:B-1----:R-:W-:-:S06]  /*0090*/  UISETP.GE.AND UP0, UPT, UR6, UR21, UPT ;  /* 0x000000150600728c */ /* 0x002fcc000bf06270 */
[----:B------:R-:W-:Y:S01]  /*00a0*/  PLOP3.LUT P0, PT, PT, PT, UP0, 0x80, 0x8 ;  /* 0x000000000008781c */ /* 0x000fe20003f0f008 */
[----:B---3--:R-:W-:Y:S01]  /*00b0*/  UIMAD UR5, UR5, UR4, URZ ;  /* 0x00000004050572a4 */ /* 0x008fe2000f8e02ff */
[----:B0-----:R-:W-:-:S05]  /*00c0*/  IMAD R0, R0, UR7, R3 ;  /* 0x0000000700007c24 */ /* 0x001fca000f8e0203 */
[----:B--2---:R-:W-:-:S04]  /*00d0*/  IADD3 R15, PT, PT, R17, UR5, RZ ;  /* 0x00000005110f7c10 */ /* 0x004fc8000fffe0ff */
[----:B------:R-:W-:-:S04]  /*00e0*/  VIMNMX R2, PT, PT, R0, R15, !PT ;  /* 0x0000000f00027248 */ /* 0x000fc80007fe0100 */
[----:B------:R-:W-:-:S13]  /*00f0*/  ISETP.GE.OR P0, PT, R2, UR20, P0 ;  /* 0x0000001402007c0c */ /* 0x000fda0008706670 */
[----:B------:R-:W-:Y:S05]  /*0100*/  @P0 EXIT ;  /* 0x000000000000094d */ /* 0x000fea0003800000 */
[----:B------:R-:W0:Y:S01]  /*0110*/  S2R R3, SR_CTAID.Z ;  /* 0x0000000000037919 */ /* 0x000e220000002700 */
[----:B------:R-:W-:Y:S01]  /*0120*/  UISETP.GE.U32.AND UP0, UPT, UR20, 0x8, UPT ;  /* 0x000000081400788c */ /* 0x000fe2000bf06070 */
[----:B------:R-:W-:Y:S01]  /*0130*/  HFMA2 R13, -RZ, RZ, 0, 0 ;  /* 0x00000000ff0d7431 */ /* 0x000fe200000001ff */
[----:B------:R-:W-:Y:S01]  /*0140*/  UIMAD UR6, UR6, UR20, URZ ;  /* 0x00000014060672a4 */ /* 0x000fe2000f8e02ff */
[----:B------:R-:W-:Y:S01]  /*0150*/  UMOV UR4, URZ ;  /* 0x000000ff00047c82 */ /* 0x000fe20008000000 */
[----:B------:R-:W1:Y:S04]  /*0160*/  LDCU.64 UR18, c[0x0][0x358] ;  /* 0x00006b00ff1277ac */ /* 0x000e680008000a00 */
[----:B------:R-:W-:Y:S01]  /*0170*/  MOV R16, UR6 ;  /* 0x0000000600107c02 */ /* 0x000fe20008000f00 */
[----:B0-----:R-:W-:-:S04]  /*0180*/  IMAD R12, R3, UR20, R0 ;  /* 0x00000014030c7c24 */ /* 0x001fc8000f8e0200 */
[----:B------:R-:W-:Y:S01]  /*0190*/  IMAD R12, R12, UR20, RZ ;  /* 0x000000140c0c7c24 */ /* 0x000fe2000f8e02ff */
[----:B-1----:R-:W-:Y:S06]  /*01a0*/  BRA.U !UP0, `(.L_x_0) ;  /* 0x0000000508147547 */ /* 0x002fec000b800000 */
[----:B------:R-:W0:Y:S01]  /*01b0*/  LDCU.128 UR24, c[0x0][0x380] ;  /* 0x00007000ff1877ac */ /* 0x000e220008000c00 */
[----:B------:R-:W-:Y:S02]  /*01c0*/  IMAD R17, R16, UR20, R17 ;  /* 0x0000001410117c24 */ /* 0x000fe4000f8e0211 */
[----:B------:R-:W-:Y:S01]  /*01d0*/  IMAD.MOV.U32 R13, RZ, RZ, RZ ;  /* 0x000000ffff0d7224 */ /* 0x000fe200078e00ff */
[----:B------:R-:W-:Y:S02]  /*01e0*/  ULOP3.LUT UR4, UR20, 0x7ffffff8, URZ, 0xc0, !UPT ;  /* 0x7ffffff814047892 */ /* 0x000fe4000f8ec0ff */
[----:B------:R-:W-:Y:S02]  /*01f0*/  IADD3 R17, PT, PT, R17, UR5, RZ ;  /* 0x0000000511117c10 */ /* 0x000fe4000fffe0ff */
[----:B------:R-:W-:Y:S01]  /*0200*/  UIADD3 UR16, UPT, UPT, -UR4, URZ, URZ ;  /* 0x000000ff04107290 */ /* 0x000fe2000fffe1ff */
[----:B0-----:R-:W-:Y:S01]  /*0210*/  MOV R2, UR24 ;  /* 0x0000001800027c02 */ /* 0x001fe20008000f00 */
[----:B------:R-:W-:Y:S01]  /*0220*/  UIMAD.WIDE UR6, UR20, 0xc, UR26 ;  /* 0x0000000c140678a5 */ /* 0x000fe2000f8e021a */
[----:B------:R-:W-:Y:S01]  /*0230*/  MOV R3, UR25 ;  /* 0x0000001900037c02 */ /* 0x000fe20008000f00 */
[----:B------:R-:W-:-:S02]  /*0240*/  UIMAD.WIDE UR8, UR20, 0x10, UR26 ;  /* 0x00000010140878a5 */ /* 0x000fc4000f8e021a */
[----:B------:R-:W-:Y:S01]  /*0250*/  UIMAD.WIDE UR10, UR20, 0x14, UR26 ;  /* 0x00000014140a78a5 */ /* 0x000fe2000f8e021a */
[----:B------:R-:W-:Y:S01]  /*0260*/  IMAD.WIDE.U32 R2, R12, 0x4, R2 ;  /* 0x000000040c027825 */ /* 0x000fe200078e0002 */
[----:B------:R-:W-:Y:S02]  /*0270*/  UIMAD.WIDE UR12, UR20, 0x18, UR26 ;  /* 0x00000018140c78a5 */ /* 0x000fe4000f8e021a */
[----:B------:R-:W-:Y:S01]  /*0280*/  UIMAD.WIDE UR14, UR20, 0x1c, UR26 ;  /* 0x0000001c140e78a5 */ /* 0x000fe2000f8e021a */
[----:B------:R-:W-:-:S04]  /*0290*/  IADD3 R6, P0, PT, R2, 0x10, RZ ;  /* 0x0000001002067810 */ /* 0x000fc80007f1e0ff */
[----:B------:R-:W-:-:S09]  /*02a0*/  IADD3.X R7, PT, PT, RZ, R3, RZ, P0, !PT ;  /* 0x00000003ff077210 */ /* 0x000fd200007fe4ff */
.L_x_1:
[----:B------:R-:W-:Y:S01]  /*02b0*/  MOV R2, 0x4 ;  /* 0x0000000400027802 */ /* 0x000fe20000000f00 */
[----:B------:R-:W-:Y:S02]  /*02c0*/  UIMAD.WIDE UR24, UR20, 0x4, UR26 ;  /* 0x00000004141878a5 */ /* 0x000fe4000f8e021a */
[----:B------:R-:W-:Y:S02]  /*02d0*/  UIMAD.WIDE UR22, UR20, 0x8, UR26 ;  /* 0x00000008141678a5 */ /* 0x000fe4000f8e021a */
[----:B------:R-:W-:Y:S02]  /*02e0*/  IMAD.WIDE R2, R17, R2, UR26 ;  /* 0x0000001a11027e25 */ /* 0x000fe4000f8e0202 */
[----:B------:R-:W-:Y:S02]  /*02f0*/  MOV R8, UR24 ;  /* 0x0000001800087c02 */ /* 0x000fe40008000f00 */
[----:B------:R-:W-:Y:S01]  /*0300*/  MOV R9, UR25 ;  /* 0x0000001900097c02 */ /* 0x000fe20008000f00 */
[----:B------:R0:W2:Y:S01]  /*0310*/  LDG.E R14, desc[UR18][R2.64] ;  /* 0x00000012020e7981 */ /* 0x0000a2000c1e1900 */
[----:B------:R-:W-:Y:S01]  /*0320*/  HFMA2 R10, -RZ, RZ, 0, 2.384185791015625e-07 ;  /* 0x00000004ff0a7431 */ /* 0x000fe200000001ff */
[----:B------:R-:W-:Y:S01]  /*0330*/  MOV R4, UR22 ;  /* 0x0000001600047c02 */ /* 0x000fe20008000f00 */
[----:B------:R-:W-:-:S02]  /*0340*/  IMAD.U32 R5, RZ, RZ, UR23 ;  /* 0x00000017ff057e24 */ /* 0x000fc4000f8e00ff */
[C---:B------:R-:W-:Y:S01]  /*0350*/  IMAD.WIDE R8, R17.reuse, 0x4, R8 ;  /* 0x0000000411087825 */ /* 0x040fe200078e0208 */
[----:B0-----:R-:W-:Y:S02]  /*0360*/  MOV R2, R6 ;  /* 0x0000000600027202 */ /* 0x001fe40000000f00 */
[----:B------:R-:W-:Y:S01]  /*0370*/  MOV R3, R7 ;  /* 0x0000000700037202 */ /* 0x000fe20000000f00 */
[----:B------:R-:W-:Y:S01]  /*0380*/  IMAD.WIDE R26, R17, 0x4, R4 ;  /* 0x00000004111a7825 */ /* 0x000fe200078e0204 */
[----:B------:R0:W3:Y:S04]  /*0390*/  LDG.E R18, desc[UR18][R8.64] ;  /* 0x0000001208127981 */ /* 0x0000e8000c1e1900 */
[----:B------:R-:W2:Y:S01]  /*03a0*/  LDG.E R20, desc[UR18][R2.64+-0x10] ;  /* 0xfffff01202147981 */ /* 0x000ea2000c1e1900 */
[----:B------:R-:W-:Y:S01]  /*03b0*/  HFMA2 R6, -RZ, RZ, 0, 2.384185791015625e-07 ;  /* 0x00000004ff067431 */ /* 0x000fe200000001ff */
[----:B------:R-:W-:-:S02]  /*03c0*/  MOV R4, 0x4 ;  /* 0x0000000400047802 */ /* 0x000fc40000000f00 */
[----:B------:R-:W3:Y:S01]  /*03d0*/  LDG.E R19, desc[UR18][R2.64+-0xc] ;  /* 0xfffff41202137981 */ /* 0x000ee2000c1e1900 */
[----:B------:R-:W-:-:S03]  /*03e0*/  IMAD.WIDE R10, R17, R10, UR6 ;  /* 0x00000006110a7e25 */ /* 0x000fc6000f8e020a */
[----:B------:R-:W4:Y:S01]  /*03f0*/  LDG.E R22, desc[UR18][R26.64] ;  /* 0x000000121a167981 */ /* 0x000f22000c1e1900 */
[----:B------:R-:W-:-:S03]  /*0400*/  IMAD.WIDE R4, R17, R4, UR8 ;  /* 0x0000000811047e25 */ /* 0x000fc6000f8e0204 */
[----:B------:R-:W4:Y:S01]  /*0410*/  LDG.E R21, desc[UR18][R2.64+-0x8] ;  /* 0xfffff81202157981 */ /* 0x000f22000c1e1900 */
[----:B------:R-:W-:-:S03]  /*0420*/  IMAD.WIDE R6, R17, R6, UR10 ;  /* 0x0000000a11067e25 */ /* 0x000fc6000f8e0206 */
[----:B------:R1:W5:Y:S01]  /*0430*/  LDG.E R24, desc[UR18][R10.64] ;  /* 0x000000120a187981 */ /* 0x000362000c1e1900 */
[----:B0-----:R-:W-:-:S03]  /*0440*/  IMAD.MOV.U32 R8, RZ, RZ, 0x4 ;  /* 0x00000004ff087424 */ /* 0x001fc600078e00ff */
[----:B------:R-:W5:Y:S01]  /*0450*/  LDG.E R23, desc[UR18][R2.64+-0x4] ;  /* 0xfffffc1202177981 */ /* 0x000f62000c1e1900 */
[----:B------:R-:W-:Y:S01]  /*0460*/  MOV R28, 0x4 ;  /* 0x00000004001c7802 */ /* 0x000fe20000000f00 */
[C---:B------:R-:W-:Y:S02]  /*0470*/  IMAD.WIDE R8, R17.reuse, R8, UR12 ;  /* 0x0000000c11087e25 */ /* 0x040fe4000f8e0208 */
[----:B------:R-:W5:Y:S04]  /*0480*/  LDG.E R4, desc[UR18][R4.64] ;  /* 0x0000001204047981 */ /* 0x000f68000c1e1900 */
[----:B------:R-:W5:Y:S01]  /*0490*/  LDG.E R25, desc[UR18][R2.64] ;  /* 0x0000001202197981 */ /* 0x000f62000c1e1900 */
[----:B-1----:R-:W-:-:S03]  /*04a0*/  IMAD.WIDE R10, R17, R28, UR14 ;  /* 0x0000000e110a7e25 */ /* 0x002fc6000f8e021c */
[----:B------:R0:W5:Y:S04]  /*04b0*/  LDG.E R7, desc[UR18][R6.64] ;  /* 0x0000001206077981 */ /* 0x000168000c1e1900 */
[----:B------:R-:W5:Y:S04]  /*04c0*/  LDG.E R26, desc[UR18][R2.64+0x4] ;  /* 0x00000412021a7981 */ /* 0x000f68000c1e1900 */
[----:B------:R-:W5:Y:S04]  /*04d0*/  LDG.E R8, desc[UR18][R8.64] ;  /* 0x0000001208087981 */ /* 0x000f68000c1e1900 */
[----:B------:R-:W5:Y:S04]  /*04e0*/  LDG.E R27, desc[UR18][R2.64+0x8] ;  /* 0x00000812021b7981 */ /* 0x000f68000c1e1900 */
[----:B------:R-:W5:Y:S04]  /*04f0*/  LDG.E R10, desc[UR18][R10.64] ;  /* 0x000000120a0a7981 */ /* 0x000f68000c1e1900 */
[----:B------:R-:W5:Y:S01]  /*0500*/  LDG.E R29, desc[UR18][R2.64+0xc] ;  /* 0x00000c12021d7981 */ /* 0x000f62000c1e1900 */
[----:B------:R-:W-:-:S04]  /*0510*/  UIADD3 UR16, UPT, UPT, UR16, 0x8, URZ ;  /* 0x0000000810107890 */ /* 0x000fc8000fffe0ff */
[----:B------:R-:W-:Y:S01]  /*0520*/  UISETP.NE.AND UP0, UPT, UR16, URZ, UPT ;  /* 0x000000ff1000728c */ /* 0x000fe2000bf05270 */
[----:B0-----:R-:W-:Y:S01]  /*0530*/  IADD3 R6, P0, PT, R2, 0x20, RZ ;  /* 0x0000002002067810 */ /* 0x001fe20007f1e0ff */
[----:B--2---:R-:W-:-:S04]  /*0540*/  FFMA R14, R20, R14, R13 ;  /* 0x0000000e140e7223 */ /* 0x004fc8000000000d */
[----:B---3--:R-:W-:-:S04]  /*0550*/  FFMA R14, R19, R18, R14 ;  /* 0x00000012130e7223 */ /* 0x008fc8000000000e */
[----:B----4-:R-:W-:-:S04]  /*0560*/  FFMA R14, R21, R22, R14 ;  /* 0x00000016150e7223 */ /* 0x010fc8000000000e */
[----:B-----5:R-:W-:-:S04]  /*0570*/  FFMA R14, R23, R24, R14 ;  /* 0x00000018170e7223 */ /* 0x020fc8000000000e */
[----:B------:R-:W-:Y:S01]  /*0580*/  FFMA R25, R25, R4, R14 ;  /* 0x0000000419197223 */ /* 0x000fe2000000000e */
[----:B------:R-:W-:-:S03]  /*0590*/  MOV R4, UR20 ;  /* 0x0000001400047c02 */ /* 0x000fc60008000f00 */
[----:B------:R-:W-:Y:S01]  /*05a0*/  FFMA R26, R26, R7, R25 ;  /* 0x000000071a1a7223 */ /* 0x000fe20000000019 */
[----:B------:R-:W-:Y:S02]  /*05b0*/  IADD3.X R7, PT, PT, RZ, R3, RZ, P0, !PT ;  /* 0x00000003ff077210 */ /* 0x000fe400007fe4ff */
[----:B------:R-:W-:Y:S01]  /*05c0*/  LEA R17, R4, R17, 0x3 ;  /* 0x0000001104117211 */ /* 0x000fe200078e18ff */
[----:B------:R-:W-:-:S04]  /*05d0*/  FFMA R8, R27, R8, R26 ;  /* 0x000000081b087223 */ /* 0x000fc8000000001a */
[----:B------:R-:W-:Y:S01]  /*05e0*/  FFMA R13, R29, R10, R8 ;  /* 0x0000000a1d0d7223 */ /* 0x000fe20000000008 */
[----:B------:R-:W-:Y:S06]  /*05f0*/  BRA.U UP0, `(.L_x_1) ;  /* 0xfffffffd002c7547 */ /* 0x000fec000b83ffff */
.L_x_0:
[----:B------:R-:W-:Y:S02]  /*0600*/  ULOP3.LUT UR6, UR20, 0x7, URZ, 0xc0, !UPT ;  /* 0x0000000714067892 */ /* 0x000fe4000f8ec0ff */
[----:B------:R-:W-:Y:S02]  /*0610*/  IMAD R15, R16, UR20, R15 ;  /* 0x00000014100f7c24 */ /* 0x000fe4000f8e020f */
[----:B------:R-:W-:-:S09]  /*0620*/  UISETP.NE.AND UP0, UPT, UR6, URZ, UPT ;  /* 0x000000ff0600728c */ /* 0x000fd2000bf05270 */
[----:B------:R-:W-:Y:S05]  /*0630*/  BRA.U !UP0, `(.L_x_2) ;  /* 0x0000000508387547 */ /* 0x000fea000b800000 */
[----:B------:R-:W-:Y:S02]  /*0640*/  UISETP.GE.U32.AND UP0, UPT, UR6, 0x4, UPT ;  /* 0x000000040600788c */ /* 0x000fe4000bf06070 */
[----:B------:R-:W-:-:S04]  /*0650*/  ULOP3.LUT UR5, UR20, 0x3, URZ, 0xc0, !UPT ;  /* 0x0000000314057892 */ /* 0x000fc8000f8ec0ff */
[----:B------:R-:W-:-:S03]  /*0660*/  UISETP.NE.AND UP1, UPT, UR5, URZ, UPT ;  /* 0x000000ff0500728c */ /* 0x000fc6000bf25270 */
[----:B------:R-:W-:Y:S08]  /*0670*/  BRA.U !UP0, `(.L_x_3) ;  /* 0x00000001087c7547 */ /* 0x000ff0000b800000 */
[----:B------:R-:W0:Y:S01]  /*0680*/  LDC.64 R4, c[0x0][0x388] ;  /* 0x0000e200ff047b82 */ /* 0x000e220000000a00 */
[----:B------:R-:W1:Y:S01]  /*0690*/  LDCU.64 UR6, c[0x0][0x380] ;  /* 0x00007000ff0677ac */ /* 0x000e620008000a00 */
[----:B------:R-:W-:Y:S01]  /*06a0*/  MOV R2, UR4 ;  /* 0x0000000400027c02 */ /* 0x000fe20008000f00 */
[C---:B------:R-:W-:Y:S01]  /*06b0*/  VIADD R3, R12.reuse, UR4 ;  /* 0x000000040c037c36 */ /* 0x040fe20008000000 */
[----:B------:R-:W-:Y:S02]  /*06c0*/  IADD3 R10, P0, PT, R12, UR4, RZ ;  /* 0x000000040c0a7c10 */ /* 0x000fe4000ff1e0ff */
[----:B------:R-:W-:Y:S01]  /*06d0*/  MOV R11, UR20 ;  /* 0x00000014000b7c02 */ /* 0x000fe20008000f00 */
[----:B------:R-:W-:Y:S01]  /*06e0*/  IMAD R9, R2, UR20, R15 ;  /* 0x0000001402097c24 */ /* 0x000fe2000f8e020f */
[----:B------:R-:W2:Y:S01]  /*06f0*/  LDC.64 R6, c[0x0][0x380] ;  /* 0x0000e000ff067b82 */ /* 0x000ea20000000a00 */
[----:B------:R-:W-:Y:S02]  /*0700*/  MOV R17, UR20 ;  /* 0x0000001400117c02 */ /* 0x000fe40008000f00 */
[----:B0-----:R-:W-:Y:S01]  /*0710*/  IMAD.WIDE R4, R9, 0x4, R4 ;  /* 0x0000000409047825 */ /* 0x001fe200078e0204 */
[----:B------:R-:W-:-:S05]  /*0720*/  MOV R9, UR20 ;  /* 0x0000001400097c02 */ /* 0x000fca0008000f00 */
[----:B------:R-:W-:Y:S02]  /*0730*/  IMAD.WIDE R8, R9, 0x4, R4 ;  /* 0x0000000409087825 */ /* 0x000fe400078e0204 */
[----:B------:R-:W3:Y:S02]  /*0740*/  LDG.E R4, desc[UR18][R4.64] ;  /* 0x0000001204047981 */ /* 0x000ee4000c1e1900 */
[----:B--2---:R-:W-:Y:S01]  /*0750*/  IMAD.WIDE.U32 R6, R3, 0x4, R6 ;  /* 0x0000000403067825 */ /* 0x004fe200078e0006 */
[----:B------:R-:W-:Y:S01]  /*0760*/  IADD3.X R3, PT, PT, RZ, RZ, RZ, P0, !PT ;  /* 0x000000ffff037210 */ /* 0x000fe200007fe4ff */
[----:B------:R-:W2:Y:S01]  /*0770*/  LDG.E R14, desc[UR18][R8.64] ;  /* 0x00000012080e7981 */ /* 0x000ea2000c1e1900 */
[----:B-1----:R-:W-:-:S03]  /*0780*/  LEA R2, P0, R10, UR6, 0x2 ;  /* 0x000000060a027c11 */ /* 0x002fc6000f8010ff */
[----:B------:R-:W3:Y:S01]  /*0790*/  LDG.E R6, desc[UR18][R6.64] ;  /* 0x0000001206067981 */ /* 0x000ee2000c1e1900 */
[----:B------:R-:W-:Y:S01]  /*07a0*/  LEA.HI.X R3, R10, UR7, R3, 0x2, P0 ;  /* 0x000000070a037c11 */ /* 0x000fe200080f1403 */
[----:B------:R-:W-:-:S04]  /*07b0*/  IMAD.WIDE R10, R11, 0x4, R8 ;  /* 0x000000040b0a7825 */ /* 0x000fc800078e0208 */
[----:B------:R-:W2:Y:S01]  /*07c0*/  LDG.E R19, desc[UR18][R2.64+0x4] ;  /* 0x0000041202137981 */ /* 0x000ea2000c1e1900 */
[----:B------:R-:W-:-:S03]  /*07d0*/  IMAD.WIDE R16, R17, 0x4, R10 ;  /* 0x0000000411107825 */ /* 0x000fc600078e020a */
[----:B------:R-:W4:Y:S04]  /*07e0*/  LDG.E R18, desc[UR18][R10.64] ;  /* 0x000000120a127981 */ /* 0x000f28000c1e1900 */
[----:B------:R-:W4:Y:S04]  /*07f0*/  LDG.E R21, desc[UR18][R2.64+0x8] ;  /* 0x0000081202157981 */ /* 0x000f28000c1e1900 */
[----:B------:R-:W5:Y:S04]  /*0800*/  LDG.E R23, desc[UR18][R2.64+0xc] ;  /* 0x00000c1202177981 */ /* 0x000f68000c1e1900 */
[----:B------:R-:W5:Y:S01]  /*0810*/  LDG.E R16, desc[UR18][R16.64] ;  /* 0x0000001210107981 */ /* 0x000f62000c1e1900 */
[----:B------:R-:W-:Y:S01]  /*0820*/  UIADD3 UR4, UPT, UPT, UR4, 0x4, URZ ;  /* 0x0000000404047890 */ /* 0x000fe2000fffe0ff */
[----:B---3--:R-:W-:-:S04]  /*0830*/  FFMA R6, R6, R4, R13 ;  /* 0x0000000406067223 */ /* 0x008fc8000000000d */
[----:B--2---:R-:W-:-:S04]  /*0840*/  FFMA R6, R19, R14, R6 ;  /* 0x0000000e13067223 */ /* 0x004fc80000000006 */
[----:B----4-:R-:W-:-:S04]  /*0850*/  FFMA R6, R21, R18, R6 ;  /* 0x0000001215067223 */ /* 0x010fc80000000006 */
[----:B-----5:R-:W-:-:S07]  /*0860*/  FFMA R13, R23, R16, R6 ;  /* 0x00000010170d7223 */ /* 0x020fce0000000006 */
.L_x_3:
[----:B------:R-:W-:Y:S05]  /*0870*/  BRA.U !UP1, `(.L_x_2) ;  /* 0x0000000109a87547 */ /* 0x000fea000b800000 */
[----:B------:R-:W-:Y:S01]  /*0880*/  UISETP.NE.AND UP0, UPT, UR5, 0x1, UPT ;  /* 0x000000010500788c */ /* 0x000fe2000bf05270 */
[----:B------:R-:W-:Y:S01]  /*0890*/  MOV R2, UR4 ;  /* 0x0000000400027c02 */ /* 0x000fe20008000f00 */
[----:B------:R-:W-:Y:S02]  /*08a0*/  ULOP3.LUT UR5, UR20, 0x1, URZ, 0xc0, !UPT ;  /* 0x0000000114057892 */ /* 0x000fe4000f8ec0ff */
[----:B------:R-:W-:Y:S02]  /*08b0*/  IMAD.U32 R17, RZ, RZ, UR20 ;  /* 0x00000014ff117e24 */ /* 0x000fe4000f8e00ff */
[----:B------:R-:W-:Y:S01]  /*08c0*/  UISETP.NE.U32.AND UP1, UPT, UR5, 0x1, UPT ;  /* 0x000000010500788c */ /* 0x000fe2000bf25070 */
[----:B------:R-:W-:-:S04]  /*08d0*/  PLOP3.LUT P1, PT, PT, PT, UP0, 0x80, 0x8 ;  /* 0x000000000008781c */ /* 0x000fc80003f2f008 */
[----:B------:R-:W0:Y:S01]  /*08e0*/  @UP0 LDCU.128 UR8, c[0x0][0x380] ;  /* 0x00007000ff0807ac */ /* 0x000e220008000c00 */
[----:B------:R-:W-:Y:S01]  /*08f0*/  PLOP3.LUT P0, PT, PT, PT, UP1, 0x80, 0x8 ;  /* 0x000000000008781c */ /* 0x000fe20003f0f018 */
[----:B------:R-:W1:Y:S04]  /*0900*/  @UP0 LDCU.64 UR6, c[0x0][0x380] ;  /* 0x00007000ff0607ac */ /* 0x000e680008000a00 */
[----:B------:R-:W2:Y:S03]  /*0910*/  @!UP1 LDCU.128 UR12, c[0x0][0x380] ;  /* 0x00007000ff0c97ac */ /* 0x000ea60008000c00 */
[C---:B------:R-:W-:Y:S02]  /*0920*/  @P1 IADD3 R3, PT, PT, R12.reuse, UR4, RZ ;  /* 0x000000040c031c10 */ /* 0x040fe4000fffe0ff */
[----:B------:R-:W-:Y:S01]  /*0930*/  @P1 IADD3 R6, P2, PT, R12, UR4, RZ ;  /* 0x000000040c061c10 */ /* 0x000fe2000ff5e0ff */
[----:B------:R-:W-:-:S03]  /*0940*/  @UP0 UIADD3 UR4, UPT, UPT, UR4, 0x2, URZ ;  /* 0x0000000204040890 */ /* 0x000fc6000fffe0ff */
[----:B------:R-:W-:Y:S02]  /*0950*/  @P1 IADD3.X R7, PT, PT, RZ, RZ, RZ, P2, !PT ;  /* 0x000000ffff071210 */ /* 0x000fe400017fe4ff */
[----:B0-----:R-:W-:Y:S01]  /*0960*/  MOV R9, UR9 ;  /* 0x0000000900097c02 */ /* 0x001fe20008000f00 */
[----:B------:R-:W-:Y:S01]  /*0970*/  IMAD.U32 R8, RZ, RZ, UR8 ;  /* 0x00000008ff087e24 */ /* 0x000fe2000f8e00ff */
[----:B------:R-:W-:Y:S02]  /*0980*/  MOV R4, UR10 ;  /* 0x0000000a00047c02 */ /* 0x000fe40008000f00 */
[----:B------:R-:W-:Y:S01]  /*0990*/  MOV R5, UR11 ;  /* 0x0000000b00057c02 */ /* 0x000fe20008000f00 */
[----:B------:R-:W-:-:S04]  /*09a0*/  @P1 IMAD.WIDE.U32 R8, R3, 0x4, R8 ;  /* 0x0000000403081825 */ /* 0x000fc800078e0008 */
[----:B------:R-:W-:Y:S01]  /*09b0*/  @P1 IMAD R3, R2, UR20, R15 ;  /* 0x0000001402031c24 */ /* 0x000fe2000f8e020f */
[C---:B-1----:R-:W-:Y:S01]  /*09c0*/  @P1 LEA R2, P2, R6.reuse, UR6, 0x2 ;  /* 0x0000000606021c11 */ /* 0x042fe2000f8410ff */
[----:B------:R-:W3:Y:S01]  /*09d0*/  @P1 LDG.E R8, desc[UR18][R8.64] ;  /* 0x0000001208081981 */ /* 0x000ee2000c1e1900 */
[----:B------:R-:W-:Y:S01]  /*09e0*/  MOV R14, UR4 ;  /* 0x00000004000e7c02 */ /* 0x000fe20008000f00 */
[----:B------:R-:W-:Y:S01]  /*09f0*/  @P1 IMAD.WIDE R4, R3, 0x4, R4 ;  /* 0x0000000403041825 */ /* 0x000fe200078e0204 */
[----:B------:R-:W-:Y:S02]  /*0a00*/  @P1 LEA.HI.X R3, R6, UR7, R7, 0x2, P2 ;  /* 0x0000000706031c11 */ /* 0x000fe400090f1407 */
[----:B--2---:R-:W-:Y:S01]  /*0a10*/  MOV R6, UR12 ;  /* 0x0000000c00067c02 */ /* 0x004fe20008000f00 */
[----:B------:R-:W-:Y:S01]  /*0a20*/  @!P0 IMAD R21, R14, UR20, R15 ;  /* 0x000000140e158c24 */ /* 0x000fe2000f8e020f */
[----:B------:R-:W-:Y:S01]  /*0a30*/  MOV R7, UR13 ;  /* 0x0000000d00077c02 */ /* 0x000fe20008000f00 */
[----:B------:R-:W-:Y:S01]  /*0a40*/  @P1 IMAD.WIDE R16, R17, 0x4, R4 ;  /* 0x0000000411101825 */ /* 0x000fe200078e0204 */
[----:B------:R-:W-:Y:S01]  /*0a50*/  @!P0 IADD3 R19, PT, PT, R12, UR4, RZ ;  /* 0x000000040c138c10 */ /* 0x000fe2000fffe0ff */
[----:B------:R-:W3:Y:S01]  /*0a60*/  @P1 LDG.E R4, desc[UR18][R4.64] ;  /* 0x0000001204041981 */ /* 0x000ee2000c1e1900 */
[----:B------:R-:W-:-:S02]  /*0a70*/  MOV R10, UR14 ;  /* 0x0000000e000a7c02 */ /* 0x000fc40008000f00 */
[----:B------:R-:W-:Y:S01]  /*0a80*/  MOV R11, UR15 ;  /* 0x0000000f000b7c02 */ /* 0x000fe20008000f00 */
[----:B------:R-:W-:Y:S01]  /*0a90*/  @!P0 IMAD.WIDE.U32 R6, R19, 0x4, R6 ;  /* 0x0000000413068825 */ /* 0x000fe200078e0006 */
[----:B------:R-:W2:Y:S03]  /*0aa0*/  @P1 LDG.E R16, desc[UR18][R16.64] ;  /* 0x0000001210101981 */ /* 0x000ea6000c1e1900 */
[----:B------:R-:W-:Y:S01]  /*0ab0*/  @!P0 IMAD.WIDE R10, R21, 0x4, R10 ;  /* 0x00000004150a8825 */ /* 0x000fe200078e020a */
[----:B------:R-:W2:Y:S04]  /*0ac0*/  @P1 LDG.E R3, desc[UR18][R2.64+0x4] ;  /* 0x0000041202031981 */ /* 0x000ea8000c1e1900 */
[----:B------:R-:W4:Y:S04]  /*0ad0*/  @!P0 LDG.E R6, desc[UR18][R6.64] ;  /* 0x0000001206068981 */ /* 0x000f28000c1e1900 */
[----:B------:R-:W4:Y:S01]  /*0ae0*/  @!P0 LDG.E R10, desc[UR18][R10.64] ;  /* 0x000000120a0a8981 */ /* 0x000f22000c1e1900 */
[----:B---3--:R-:W-:-:S04]  /*0af0*/  @P1 FFMA R8, R8, R4, R13 ;  /* 0x0000000408081223 */ /* 0x008fc8000000000d */
[----:B--2---:R-:W-:-:S04]  /*0b00*/  @P1 FFMA R13, R3, R16, R8 ;  /* 0x00000010030d1223 */ /* 0x004fc80000000008 */
[----:B----4-:R-:W-:-:S07]  /*0b10*/  @!P0 FFMA R13, R6, R10, R13 ;  /* 0x0000000a060d8223 */ /* 0x010fce000000000d */
.L_x_2:
[----:B------:R-:W0:Y:S01]  /*0b20*/  LDC.64 R2, c[0x0][0x390] ;  /* 0x0000e400ff027b82 */ /* 0x000e220000000a00 */
[----:B------:R-:W-:-:S04]  /*0b30*/  IMAD R15, R0, UR20, R15 ;  /* 0x00000014000f7c24 */ /* 0x000fc8000f8e020f */
[----:B0-----:R-:W-:-:S05]  /*0b40*/  IMAD.WIDE R2, R15, 0x4, R2 ;  /* 0x000000040f027825 */ /* 0x001fca00078e0202 */
[----:B------:R-:W-:Y:S01]  /*0b50*/  STG.E desc[UR18][R2.64], R13 ;  /* 0x0000000d02007986 */ /* 0x000fe2000c101912 */
[----:B------:R-:W-:Y:S05]  /*0b60*/  EXIT ;  /* 0x000000000000794d */ /* 0x000fea0003800000 */
.L_x_4:
[----:B------:R-:W-:-:S00]  /*0b70*/  BRA `(.L_x_4) ;  /* 0xfffffffc00fc7947 */ /* 0x000fc0000383ffff */
[----:B------:R-:W-:-:S00]  /*0b80*/  NOP ;  /* 0x0000000000007918 */ /* 0x000fc00000000000 */
[----:B------:R-:W-:-:S00]  /*0b90*/  NOP ;  /* 0x0000000000007918 */ /* 0x000fc00000000000 */
[----:B------:R-:W-:-:S00]  /*0ba0*/  NOP ;  /* 0x0000000000007918 */ /* 0x000fc00000000000 */
[----:B------:R-:W-:-:S00]  /*0bb0*/  NOP ;  /* 0x0000000000007918 */ /* 0x000fc00000000000 */
[----:B------:R-:W-:-:S00]  /*0bc0*/  NOP ;  /* 0x0000000000007918 */ /* 0x000fc00000000000 */
[----:B------:R-:W-:-:S00]  /*0bd0*/  NOP ;  /* 0x0000000000007918 */ /* 0x000fc00000000000 */
[----:B------:R-:W-:-:S00]  /*0be0*/  NOP ;  /* 0x0000000000007918 */ /* 0x000fc00000000000 */
[----:B------:R-:W-:-:S00]  /*0bf0*/  NOP ;  /* 0x0000000000007918 */ /* 0x000fc00000000000 */
.L_x_10:


//--------------------- .text._Z26MatrixMultiplyDataParallelPfS_S_i --------------------------
	.section	.text._Z26MatrixMultiplyDataParallelPfS_S_i,"ax",@progbits
	.align	128
        .global         _Z26MatrixMultiplyDataParallelPfS_S_i
        .type           _Z26MatrixMultiplyDataParallelPfS_S_i,@function
        .size           _Z26MatrixMultiplyDataParallelPfS_S_i,(.L_x_11 - _Z26MatrixMultiplyDataParallelPfS_S_i)
        .other          _Z26MatrixMultiplyDataParallelPfS_S_i,@"STO_CUDA_ENTRY STV_DEFAULT"
_Z26MatrixMultiplyDataParallelPfS_S_i:
.text._Z26MatrixMultiplyDataParallelPfS_S_i:
[----:B------:R-:W-:Y:S01]  /*0000*/  LDC R1, c[0x0][0x37c] ;  /* 0x0000df00ff017b82 */ /* 0x000fe20000000800 */
[----:B------:R-:W0:Y:S07]  /*0010*/  S2R R0, SR_TID.Y ;  /* 0x0000000000007919 */ /* 0x000e2e0000002200 */
[----:B------:R-:W0:Y:S01]  /*0020*/  S2UR UR4, SR_CTAID.Y ;  /* 0x00000000000479c3 */ /* 0x000e220000002600 */
[----:B------:R-:W1:Y:S01]  /*0030*/  LDCU UR20, c[0x0][0x398] ;  /* 0x00007300ff1477ac */ /* 0x000e620008000800 */
[----:B------:R-:W2:Y:S06]  /*0040*/  S2R R3, SR_TID.X ;  /* 0x0000000000037919 */ /* 0x000eac0000002100 */
[----:B------:R-:W0:Y:S08]  /*0050*/  LDC R13, c[0x0][0x364] ;  /* 0x0000d900ff0d7b82 */ /* 0x000e300000000800 */
[----:B------:R-:W2:Y:S08]  /*0060*/  S2UR UR5, SR_CTAID.X ;  /* 0x00000000000579c3 */ /* 0x000eb00000002500 */
[----:B------:R-:W2:Y:S01]  /*0070*/  LDC R2, c[0x0][0x360] ;  /* 0x0000d800ff027b82 */ /* 0x000ea20000000800 */
[----:B0-----:R-:W-:-:S02]  /*0080*/  IMAD R13, R13, UR4, R0 ;  /* 0x000000040d0d7c24 */ /* 0x001fc4000f8e0200 */
[----:B--2---:R-:W-:-:S05]  /*0090*/  IMAD R0, R2, UR5, R3 ;  /* 0x0000000502007c24 */ /* 0x004fca000f8e0203 */
[----:B------:R-:W-:-:S04]  /*00a0*/  VIMNMX R2, PT, PT, R13, R0, !PT ;  /* 0x000000000d027248 */ /* 0x000fc80007fe0100 */
[----:B-1----:R-:W-:-:S13]  /*00b0*/  ISETP.GE.AND P0, PT, R2, UR20, PT ;  /* 0x0000001402007c0c */ /* 0x002fda000bf06270 */
[----:B------:R-:W-:Y:S05]  /*00c0*/  @P0 EXIT ;  /* 0x000000000000094d */ /* 0x000fea0003800000 */
[----:B------:R-:W-:Y:S01]  /*00d0*/  UISETP.GE.U32.AND UP0, UPT, UR20, 0x8, UPT ;  /* 0x000000081400788c */ /* 0x000fe2000bf06070 */
[----:B------:R-:W-:Y:S02]  /*00e0*/  HFMA2 R12, -RZ, RZ, 0, 0 ;  /* 0x00000000ff0c7431 */ /* 0x000fe400000001ff */
[----:B------:R-:W-:Y:S01]  /*00f0*/  IMAD R13, R13, UR20, RZ ;  /* 0x000000140d0d7c24 */ /* 0x000fe2000f8e02ff */
[----:B------:R-:W-:Y:S01]  /*0100*/  UMOV UR4, URZ ;  /* 0x000000ff00047c82 */ /* 0x000fe20008000000 */
[----:B------:R-:W0:Y:S04]  /*0110*/  LDCU.64 UR18, c[0x0][0x358] ;  /* 0x00006b00ff1277ac */ /* 0x000e280008000a00 */
[----:B------:R-:W-:Y:S05]  /*0120*/  BRA.U !UP0, `(.L_x_5) ;  /* 0x0000000508047547 */ /* 0x000fea000b800000 */
[----:B------:R-:W1:Y:S01]  /*0130*/  LDCU.128 UR24, c[0x0][0x380] ;  /* 0x00007000ff1877ac */ /* 0x000e620008000c00 */
[----:B------:R-:W-:Y:S02]  /*0140*/  MOV R12, RZ ;  /* 0x000000ff000c7202 */ /* 0x000fe40000000f00 */
[----:B------:R-:W-:Y:S01]  /*0150*/  MOV R14, R0 ;  /* 0x00000000000e7202 */ /* 0x000fe20000000f00 */
[----:B------:R-:W-:-:S04]  /*0160*/  ULOP3.LUT UR4, UR20, 0x7ffffff8, URZ, 0xc0, !UPT ;  /* 0x7ffffff814047892 */ /* 0x000fc8000f8ec0ff */
[----:B------:R-:W-:Y:S01]  /*0170*/  UIADD3 UR5, UPT, UPT, -UR4, URZ, URZ ;  /* 0x000000ff04057290 */ /* 0x000fe2000fffe1ff */
[----:B-1----:R-:W-:Y:S01]  /*0180*/  MOV R2, UR24 ;  /* 0x0000001800027c02 */ /* 0x002fe20008000f00 */
[----:B------:R-:W-:Y:S01]  /*0190*/  UIMAD.WIDE UR6, UR20, 0x8, UR26 ;  /* 0x00000008140678a5 */ /* 0x000fe2000f8e021a */
[----:B------:R-:W-:Y:S01]  /*01a0*/  MOV R3, UR25 ;  /* 0x0000001900037c02 */ /* 0x000fe20008000f00 */
[----:B------:R-:W-:Y:S02]  /*01b0*/  UIMAD.WIDE UR8, UR20, 0xc, UR26 ;  /* 0x0000000c140878a5 */ /* 0x000fe4000f8e021a */
[----:B------:R-:W-:Y:S01]  /*01c0*/  UIMAD.WIDE UR10, UR20, 0x10, UR26 ;  /* 0x00000010140a78a5 */ /* 0x000fe2000f8e021a */
[----:B------:R-:W-:Y:S01]  /*01d0*/  IMAD.WIDE.U32 R2, R13, 0x4, R2 ;  /* 0x000000040d027825 */ /* 0x000fe200078e0002 */
[----:B------:R-:W-:Y:S02]  /*01e0*/  UIMAD.WIDE UR12, UR20, 0x14, UR26 ;  /* 0x00000014140c78a5 */ /* 0x000fe4000f8e021a */
[----:B------:R-:W-:Y:S01]  /*01f0*/  UIMAD.WIDE UR14, UR20, 0x18, UR26 ;  /* 0x00000018140e78a5 */ /* 0x000fe2000f8e021a */
[----:B------:R-:W-:Y:S01]  /*0200*/  IADD3 R2, P0, PT, R2, 0x10, RZ ;  /* 0x0000001002027810 */ /* 0x000fe20007f1e0ff */
[----:B------:R-:W-:-:S03]  /*0210*/  UIMAD.WIDE UR16, UR20, 0x1c, UR26 ;  /* 0x0000001c141078a5 */ /* 0x000fc6000f8e021a */
[----:B------:R-:W-:-:S09]  /*0220*/  IADD3.X R3, PT, PT, RZ, R3, RZ, P0, !PT ;  /* 0x00000003ff037210 */ /* 0x000fd200007fe4ff */
.L_x_6:
[----:B------:R-:W-:Y:S01]  /*0230*/  UIMAD.WIDE UR22, UR20, 0x4, UR26 ;  /* 0x00000004141678a5 */ /* 0x000fe2000f8e021a */
[----:B------:R-:W-:Y:S02]  /*0240*/  IMAD.MOV.U32 R23, RZ, RZ, 0x4 ;  /* 0x00000004ff177424 */ /* 0x000fe400078e00ff */
[----:B------:R-:W-:Y:S01]  /*0250*/  HFMA2 R11, -RZ, RZ, 0, 2.384185791015625e-07 ;  /* 0x00000004ff0b7431 */ /* 0x000fe200000001ff */
[----:B------:R-:W-:Y:S01]  /*0260*/  MOV R25, 0x4 ;  /* 0x0000000400197802 */ /* 0x000fe20000000f00 */
[----:B0-----:R-:W2:Y:S01]  /*0270*/  LDG.E R21, desc[UR18][R2.64+-0x10] ;  /* 0xfffff01202157981 */ /* 0x001ea2000c1e1900 */
[C---:B------:R-:W-:Y:S01]  /*0280*/  IMAD.WIDE R22, R14.reuse, R23, UR26 ;  /* 0x0000001a0e167e25 */ /* 0x040fe2000f8e0217 */
[----:B------:R-:W-:Y:S02]  /*0290*/  MOV R8, UR22 ;  /* 0x0000001600087c02 */ /* 0x000fe40008000f00 */
[----:B------:R-:W-:Y:S01]  /*02a0*/  MOV R9, UR23 ;  /* 0x0000001700097c02 */ /* 0x000fe20008000f00 */
[----:B------:R-:W3:Y:S02]  /*02b0*/  LDG.E R19, desc[UR18][R2.64+-0xc] ;  /* 0xfffff41202137981 */ /* 0x000ee4000c1e1900 */
[----:B------:R-:W-:-:S02]  /*02c0*/  IMAD.WIDE R8, R14, 0x4, R8 ;  /* 0x000000040e087825 */ /* 0x000fc400078e0208 */
[----:B------:R-:W2:Y:S01]  /*02d0*/  LDG.E R22, desc[UR18][R22.64] ;  /* 0x0000001216167981 */ /* 0x000ea2000c1e1900 */
[----:B------:R-:W-:Y:S01]  /*02e0*/  MOV R5, 0x4 ;  /* 0x0000000400057802 */ /* 0x000fe20000000f00 */
[C---:B------:R-:W-:Y:S02]  /*02f0*/  IMAD.WIDE R24, R14.reuse, R25, UR6 ;  /* 0x000000060e187e25 */ /* 0x040fe4000f8e0219 */
[----:B------:R0:W3:Y:S02]  /*0300*/  LDG.E R20, desc[UR18][R8.64] ;  /* 0x0000001208147981 */ /* 0x0000e4000c1e1900 */
[----:B------:R-:W-:Y:S02]  /*0310*/  IMAD.WIDE R10, R14, R11, UR8 ;  /* 0x000000080e0a7e25 */ /* 0x000fe4000f8e020b */
[----:B------:R-:W4:Y:S04]  /*0320*/  LDG.E R18, desc[UR18][R24.64] ;  /* 0x0000001218127981 */ /* 0x000f28000c1e1900 */
[----:B------:R-:W4:Y:S01]  /*0330*/  LDG.E R17, desc[UR18][R2.64+-0x8] ;  /* 0xfffff81202117981 */ /* 0x000f22000c1e1900 */
[----:B0-----:R-:W-:-:S02]  /*0340*/  HFMA2 R9, -RZ, RZ, 0, 2.384185791015625e-07 ;  /* 0x00000004ff097431 */ /* 0x001fc400000001ff */
[----:B------:R-:W-:Y:S01]  /*0350*/  IMAD.MOV.U32 R7, RZ, RZ, 0x4 ;  /* 0x00000004ff077424 */ /* 0x000fe200078e00ff */
[----:B------:R0:W5:Y:S01]  /*0360*/  LDG.E R16, desc[UR18][R10.64] ;  /* 0x000000120a107981 */ /* 0x000162000c1e1900 */
[----:B------:R-:W-:-:S03]  /*0370*/  IMAD.WIDE R4, R14, R5, UR10 ;  /* 0x0000000a0e047e25 */ /* 0x000fc6000f8e0205 */
[----:B------:R-:W5:Y:S01]  /*0380*/  LDG.E R15, desc[UR18][R2.64+-0x4] ;  /* 0xfffffc12020f7981 */ /* 0x000f62000c1e1900 */
[C---:B------:R-:W-:Y:S01]  /*0390*/  IMAD.WIDE R6, R14.reuse, R7, UR12 ;  /* 0x0000000c0e067e25 */ /* 0x040fe2000f8e0207 */
[----:B------:R-:W-:Y:S02]  /*03a0*/  MOV R27, 0x4 ;  /* 0x00000004001b7802 */ /* 0x000fe40000000f00 */
[----:B------:R1:W5:Y:S01]  /*03b0*/  LDG.E R4, desc[UR18][R4.64] ;  /* 0x0000001204047981 */ /* 0x000362000c1e1900 */
[----:B------:R-:W-:-:S03]  /*03c0*/  IMAD.WIDE R8, R14, R9, UR14 ;  /* 0x0000000e0e087e25 */ /* 0x000fc6000f8e0209 */
[----:B------:R-:W5:Y:S01]  /*03d0*/  LDG.E R23, desc[UR18][R2.64] ;  /* 0x0000001202177981 */ /* 0x000f62000c1e1900 */
[----:B0-----:R-:W-:-:S03]  /*03e0*/  IMAD.WIDE R10, R14, R27, UR16 ;  /* 0x000000100e0a7e25 */ /* 0x001fc6000f8e021b */
[----:B------:R-:W5:Y:S04]  /*03f0*/  LDG.E R7, desc[UR18][R6.64] ;  /* 0x0000001206077981 */ /* 0x000f68000c1e1900 */
[----:B------:R-:W5:Y:S04]  /*0400*/  LDG.E R24, desc[UR18][R2.64+0x4] ;  /* 0x0000041202187981 */ /* 0x000f68000c1e1900 */
[----:B------:R-:W5:Y:S04]  /*0410*/  LDG.E R8, desc[UR18][R8.64] ;  /* 0x0000001208087981 */ /* 0x000f68000c1e1900 */
[----:B------:R-:W5:Y:S04]  /*0420*/  LDG.E R25, desc[UR18][R2.64+0x8] ;  /* 0x0000081202197981 */ /* 0x000f68000c1e1900 */
[----:B------:R-:W5:Y:S04]  /*0430*/  LDG.E R10, desc[UR18][R10.64] ;  /* 0x000000120a0a7981 */ /* 0x000f68000c1e1900 */
[----:B------:R0:W5:Y:S01]  /*0440*/  LDG.E R27, desc[UR18][R2.64+0xc] ;  /* 0x00000c12021b7981 */ /* 0x000162000c1e1900 */
[----:B------:R-:W-:-:S04]  /*0450*/  UIADD3 UR5, UPT, UPT, UR5, 0x8, URZ ;  /* 0x0000000805057890 */ /* 0x000fc8000fffe0ff */
[----:B------:R-:W-:Y:S01]  /*0460*/  UISETP.NE.AND UP0, UPT, UR5, URZ, UPT ;  /* 0x000000ff0500728c */ /* 0x000fe2000bf05270 */
[----:B-1----:R-:W-:Y:S02]  /*0470*/  MOV R5, UR20 ;  /* 0x0000001400057c02 */ /* 0x002fe40008000f00 */
[----:B0-----:R-:W-:Y:S02]  /*0480*/  IADD3 R2, P0, PT, R2, 0x20, RZ ;  /* 0x0000002002027810 */ /* 0x001fe40007f1e0ff */
[----:B------:R-:W-:Y:S02]  /*0490*/  LEA R14, R5, R14, 0x3 ;  /* 0x0000000e050e7211 */ /* 0x000fe400078e18ff */
[----:B------:R-:W-:Y:S01]  /*04a0*/  IADD3.X R3, PT, PT, RZ, R3, RZ, P0, !PT ;  /* 0x00000003ff037210 */ /* 0x000fe200007fe4ff */
[----:B--2---:R-:W-:-:S04]  /*04b0*/  FFMA R22, R21, R22, R12 ;  /* 0x0000001615167223 */ /* 0x004fc8000000000c */
[----:B---3--:R-:W-:-:S04]  /*04c0*/  FFMA R20, R19, R20, R22 ;  /* 0x0000001413147223 */ /* 0x008fc80000000016 */
[----:B----4-:R-:W-:-:S04]  /*04d0*/  FFMA R18, R17, R18, R20 ;  /* 0x0000001211127223 */ /* 0x010fc80000000014 */
[----:B-----5:R-:W-:-:S04]  /*04e0*/  FFMA R16, R15, R16, R18 ;  /* 0x000000100f107223 */ /* 0x020fc80000000012 */
[----:B------:R-:W-:-:S04]  /*04f0*/  FFMA R23, R23, R4, R16 ;  /* 0x0000000417177223 */ /* 0x000fc80000000010 */
[----:B------:R-:W-:-:S04]  /*0500*/  FFMA R24, R24, R7, R23 ;  /* 0x0000000718187223 */ /* 0x000fc80000000017 */
[----:B------:R-:W-:-:S04]  /*0510*/  FFMA R8, R25, R8, R24 ;  /* 0x0000000819087223 */ /* 0x000fc80000000018 */
[----:B------:R-:W-:Y:S01]  /*0520*/  FFMA R12, R27, R10, R8 ;  /* 0x0000000a1b0c7223 */ /* 0x000fe20000000008 */
[----:B------:R-:W-:Y:S06]  /*0530*/  BRA.U UP0, `(.L_x_6) ;  /* 0xfffffffd003c7547 */ /* 0x000fec000b83ffff */
.L_x_5:
[----:B------:R-:W-:-:S04]  /*0540*/  ULOP3.LUT UR6, UR20, 0x7, URZ, 0xc0, !UPT ;  /* 0x0000000714067892 */ /* 0x000fc8000f8ec0ff */
[----:B------:R-:W-:-:S09]  /*0550*/  UISETP.NE.AND UP0, UPT, UR6, URZ, UPT ;  /* 0x000000ff0600728c */ /* 0x000fd2000bf05270 */
[----:B------:R-:W-:Y:S05]  /*0560*/  BRA.U !UP0, `(.L_x_7) ;  /* 0x0000000508387547 */ /* 0x000fea000b800000 */
[----:B------:R-:W-:Y:S02]  /*0570*/  UISETP.GE.U32.AND UP0, UPT, UR6, 0x4, UPT ;  /* 0x000000040600788c */ /* 0x000fe4000bf06070 */
[----:B------:R-:W-:-:S04]  /*0580*/  ULOP3.LUT UR5, UR20, 0x3, URZ, 0xc0, !UPT ;  /* 0x0000000314057892 */ /* 0x000fc8000f8ec0ff */
[----:B------:R-:W-:-:S03]  /*0590*/  UISETP.NE.AND UP1, UPT, UR5, URZ, UPT ;  /* 0x000000ff0500728c */ /* 0x000fc6000bf25270 */
[----:B------:R-:W-:Y:S08]  /*05a0*/  BRA.U !UP0, `(.L_x_8) ;  /* 0x00000001087c7547 */ /* 0x000ff0000b800000 */
[----:B------:R-:W1:Y:S01]  /*05b0*/  LDC.64 R6, c[0x0][0x388] ;  /* 0x0000e200ff067b82 */ /* 0x000e620000000a00 */
[----:B------:R-:W2:Y:S01]  /*05c0*/  LDCU.64 UR6, c[0x0][0x380] ;  /* 0x00007000ff0677ac */ /* 0x000ea20008000a00 */
[----:B------:R-:W-:Y:S01]  /*05d0*/  IMAD.U32 R9, RZ, RZ, UR4 ;  /* 0x00000004ff097e24 */ /* 0x000fe2000f8e00ff */
[C---:B------:R-:W-:Y:S02]  /*05e0*/  IADD3 R3, PT, PT, R13.reuse, UR4, RZ ;  /* 0x000000040d037c10 */ /* 0x040fe4000fffe0ff */
[----:B------:R-:W-:Y:S01]  /*05f0*/  IADD3 R10, P0, PT, R13, UR4, RZ ;  /* 0x000000040d0a7c10 */ /* 0x000fe2000ff1e0ff */
[----:B------:R-:W-:Y:S01]  /*0600*/  IMAD R9, R9, UR20, R0 ;  /* 0x0000001409097c24 */ /* 0x000fe2000f8e0200 */
[----:B------:R-:W-:Y:S01]  /*0610*/  MOV R11, UR20 ;  /* 0x00000014000b7c02 */ /* 0x000fe20008000f00 */
[----:B------:R-:W3:Y:S01]  /*0620*/  LDC.64 R4, c[0x0][0x380] ;  /* 0x0000e000ff047b82 */ /* 0x000ee20000000a00 */
[----:B------:R-:W-:Y:S01]  /*0630*/  MOV R15, UR20 ;  /* 0x00000014000f7c02 */ /* 0x000fe20008000f00 */
[----:B-1----:R-:W-:Y:S01]  /*0640*/  IMAD.WIDE R6, R9, 0x4, R6 ;  /* 0x0000000409067825 */ /* 0x002fe200078e0206 */
[----:B------:R-:W-:-:S05]  /*0650*/  MOV R9, UR20 ;  /* 0x0000001400097c02 */ /* 0x000fca0008000f00 */
[----:B------:R-:W-:Y:S02]  /*0660*/  IMAD.WIDE R8, R9, 0x4, R6 ;  /* 0x0000000409087825 */ /* 0x000fe400078e0206 */
[----:B0-----:R-:W4:Y:S02]  /*0670*/  LDG.E R6, desc[UR18][R6.64] ;  /* 0x0000001206067981 */ /* 0x001f24000c1e1900 */
[----:B---3--:R-:W-:Y:S01]  /*0680*/  IMAD.WIDE.U32 R4, R3, 0x4, R4 ;  /* 0x0000000403047825 */ /* 0x008fe200078e0004 */
[----:B------:R-:W-:Y:S01]  /*0690*/  IADD3.X R3, PT, PT, RZ, RZ, RZ, P0, !PT ;  /* 0x000000ffff037210 */ /* 0x000fe200007fe4ff */
[----:B------:R-:W3:Y:S01]  /*06a0*/  LDG.E R17, desc[UR18][R8.64] ;  /* 0x0000001208117981 */ /* 0x000ee2000c1e1900 */
[----:B--2---:R-:W-:-:S03]  /*06b0*/  LEA R2, P0, R10, UR6, 0x2 ;  /* 0x000000060a027c11 */ /* 0x004fc6000f8010ff */
[----:B------:R-:W4:Y:S01]  /*06c0*/  LDG.E R5, desc[UR18][R4.64] ;  /* 0x0000001204057981 */ /* 0x000f22000c1e1900 */
[----:B------:R-:W-:Y:S01]  /*06d0*/  LEA.HI.X R3, R10, UR7, R3, 0x2, P0 ;  /* 0x000000070a037c11 */ /* 0x000fe200080f1403 */
[----:B------:R-:W-:-:S04]  /*06e0*/  IMAD.WIDE R10, R11, 0x4, R8 ;  /* 0x000000040b0a7825 */ /* 0x000fc800078e0208 */
[----:B------:R-:W3:Y:S01]  /*06f0*/  LDG.E R16, desc[UR18][R2.64+0x4] ;  /* 0x0000041202107981 */ /* 0x000ee2000c1e1900 */
[----:B------:R-:W-:-:S03]  /*0700*/  IMAD.WIDE R14, R15, 0x4, R10 ;  /* 0x000000040f0e7825 */ /* 0x000fc600078e020a */
[----:B------:R-:W2:Y:S04]  /*0710*/  LDG.E R19, desc[UR18][R10.64] ;  /* 0x000000120a137981 */ /* 0x000ea8000c1e1900 */
[----:B------:R-:W2:Y:S04]  /*0720*/  LDG.E R18, desc[UR18][R2.64+0x8] ;  /* 0x0000081202127981 */ /* 0x000ea8000c1e1900 */
[----:B------:R-:W5:Y:S04]  /*0730*/  LDG.E R20, desc[UR18][R2.64+0xc] ;  /* 0x00000c1202147981 */ /* 0x000f68000c1e1900 */
[----:B------:R-:W5:Y:S01]  /*0740*/  LDG.E R14, desc[UR18][R14.64] ;  /* 0x000000120e0e7981 */ /* 0x000f62000c1e1900 */
[----:B------:R-:W-:Y:S01]  /*0750*/  UIADD3 UR4, UPT, UPT, UR4, 0x4, URZ ;  /* 0x0000000404047890 */ /* 0x000fe2000fffe0ff */
[----:B----4-:R-:W-:-:S04]  /*0760*/  FFMA R5, R5, R6, R12 ;  /* 0x0000000605057223 */ /* 0x010fc8000000000c */
[----:B---3--:R-:W-:-:S04]  /*0770*/  FFMA R5, R16, R17, R5 ;  /* 0x0000001110057223 */ /* 0x008fc80000000005 */
[----:B--2---:R-:W-:-:S04]  /*0780*/  FFMA R5, R18, R19, R5 ;  /* 0x0000001312057223 */ /* 0x004fc80000000005 */
[----:B-----5:R-:W-:-:S07]  /*0790*/  FFMA R12, R20, R14, R5 ;  /* 0x0000000e140c7223 */ /* 0x020fce0000000005 */
.L_x_8:
[----:B------:R-:W-:Y:S05]  /*07a0*/  BRA.U !UP1, `(.L_x_7) ;  /* 0x0000000109a87547 */ /* 0x000fea000b800000 */
[----:B------:R-:W-:Y:S01]  /*07b0*/  UISETP.NE.AND UP0, UPT, UR5, 0x1, UPT ;  /* 0x000000010500788c */ /* 0x000fe2000bf05270 */
[----:B------:R-:W-:Y:S01]  /*07c0*/  MOV R7, UR4 ;  /* 0x0000000400077c02 */ /* 0x000fe20008000f00 */
[----:B------:R-:W-:Y:S02]  /*07d0*/  ULOP3.LUT UR5, UR20, 0x1, URZ, 0xc0, !UPT ;  /* 0x0000000114057892 */ /* 0x000fe4000f8ec0ff */
[----:B------:R-:W-:Y:S02]  /*07e0*/  MOV R15, UR20 ;  /* 0x00000014000f7c02 */ /* 0x000fe40008000f00 */
[----:B------:R-:W-:Y:S01]  /*07f0*/  UISETP.NE.U32.AND UP1, UPT, UR5, 0x1, UPT ;  /* 0x000000010500788c */ /* 0x000fe2000bf25070 */
[----:B------:R-:W-:-:S04]  /*0800*/  PLOP3.LUT P1, PT, PT, PT, UP0, 0x80, 0x8 ;  /* 0x000000000008781c */ /* 0x000fc80003f2f008 */
[----:B------:R-:W1:Y:S01]  /*0810*/  @UP0 LDCU.128 UR8, c[0x0][0x380] ;  /* 0x00007000ff0807ac */ /* 0x000e620008000c00 */
[----:B------:R-:W-:Y:S01]  /*0820*/  PLOP3.LUT P0, PT, PT, PT, UP1, 0x80, 0x8 ;  /* 0x000000000008781c */ /* 0x000fe20003f0f018 */
[----:B------:R-:W2:Y:S04]  /*0830*/  @UP0 LDCU.64 UR6, c[0x0][0x380] ;  /* 0x00007000ff0607ac */ /* 0x000ea80008000a00 */
[----:B------:R-:W3:Y:S03]  /*0840*/  @!UP1 LDCU.128 UR12, c[0x0][0x380] ;  /* 0x00007000ff0c97ac */ /* 0x000ee60008000c00 */
[C---:B------:R-:W-:Y:S02]  /*0850*/  @P1 IADD3 R3, PT, PT, R13.reuse, UR4, RZ ;  /* 0x000000040d031c10 */ /* 0x040fe4000fffe0ff */
[----:B------:R-:W-:Y:S01]  /*0860*/  @P1 IADD3 R6, P2, PT, R13, UR4, RZ ;  /* 0x000000040d061c10 */ /* 0x000fe2000ff5e0ff */
[----:B------:R-:W-:Y:S01]  /*0870*/  @UP0 UIADD3 UR4, UPT, UPT, UR4, 0x2, URZ ;  /* 0x0000000204040890 */ /* 0x000fe2000fffe0ff */
[----:B-1----:R-:W-:Y:S01]  /*0880*/  MOV R11, UR9 ;  /* 0x00000009000b7c02 */ /* 0x002fe20008000f00 */
[----:B------:R-:W-:Y:S01]  /*0890*/  IMAD.U32 R10, RZ, RZ, UR8 ;  /* 0x00000008ff0a7e24 */ /* 0x000fe2000f8e00ff */
[----:B------:R-:W-:-:S02]  /*08a0*/  MOV R4, UR10 ;  /* 0x0000000a00047c02 */ /* 0x000fc40008000f00 */
[----:B------:R-:W-:Y:S01]  /*08b0*/  MOV R5, UR11 ;  /* 0x0000000b00057c02 */ /* 0x000fe20008000f00 */
[----:B------:R-:W-:-:S04]  /*08c0*/  @P1 IMAD.WIDE.U32 R10, R3, 0x4, R10 ;  /* 0x00000004030a1825 */ /* 0x000fc800078e000a */
[----:B------:R-:W-:Y:S01]  /*08d0*/  @P1 IMAD R3, R7, UR20, R0 ;  /* 0x0000001407031c24 */ /* 0x000fe2000f8e0200 */
[----:B------:R-:W-:Y:S01]  /*08e0*/  @P1 IADD3.X R7, PT, PT, RZ, RZ, RZ, P2, !PT ;  /* 0x000000ffff071210 */ /* 0x000fe200017fe4ff */
[----:B------:R-:W-:Y:S01]  /*08f0*/  IMAD.U32 R19, RZ, RZ, UR4 ;  /* 0x00000004ff137e24 */ /* 0x000fe2000f8e00ff */
[C---:B--2---:R-:W-:Y:S01]  /*0900*/  @P1 LEA R2, P2, R6.reuse, UR6, 0x2 ;  /* 0x0000000606021c11 */ /* 0x044fe2000f8410ff */
[----:B------:R-:W-:Y:S01]  /*0910*/  @P1 IMAD.WIDE R4, R3, 0x4, R4 ;  /* 0x0000000403041825 */ /* 0x000fe200078e0204 */
[----:B------:R-:W-:Y:S01]  /*0920*/  @!P0 IADD3 R17, PT, PT, R13, UR4, RZ ;  /* 0x000000040d118c10 */ /* 0x000fe2000fffe0ff */
[----:B0-----:R-:W2:Y:S01]  /*0930*/  @P1 LDG.E R11, desc[UR18][R10.64] ;  /* 0x000000120a0b1981 */ /* 0x001ea2000c1e1900 */
[----:B------:R-:W-:Y:S01]  /*0940*/  @P1 LEA.HI.X R3, R6, UR7, R7, 0x2, P2 ;  /* 0x0000000706031c11 */ /* 0x000fe200090f1407 */
[----:B------:R-:W-:Y:S01]  /*0950*/  @!P0 IMAD R19, R19, UR20, R0 ;  /* 0x0000001413138c24 */ /* 0x000fe2000f8e0200 */
[----:B---3--:R-:W-:Y:S01]  /*0960*/  MOV R6, UR12 ;  /* 0x0000000c00067c02 */ /* 0x008fe20008000f00 */
[----:B------:R-:W-:Y:S01]  /*0970*/  @P1 IMAD.WIDE R14, R15, 0x4, R4 ;  /* 0x000000040f0e1825 */ /* 0x000fe200078e0204 */
[----:B------:R-:W-:Y:S01]  /*0980*/  MOV R7, UR13 ;  /* 0x0000000d00077c02 */ /* 0x000fe20008000f00 */
[----:B------:R-:W2:Y:S01]  /*0990*/  @P1 LDG.E R4, desc[UR18][R4.64] ;  /* 0x0000001204041981 */ /* 0x000ea2000c1e1900 */
[----:B------:R-:W-:-:S02]  /*09a0*/  MOV R8, UR14 ;  /* 0x0000000e00087c02 */ /* 0x000fc40008000f00 */
[----:B------:R-:W-:Y:S01]  /*09b0*/  MOV R9, UR15 ;  /* 0x0000000f00097c02 */ /* 0x000fe20008000f00 */
[----:B------:R-:W-:Y:S01]  /*09c0*/  @!P0 IMAD.WIDE.U32 R6, R17, 0x4, R6 ;  /* 0x0000000411068825 */ /* 0x000fe200078e0006 */
[----:B------:R-:W3:Y:S03]  /*09d0*/  @P1 LDG.E R14, desc[UR18][R14.64] ;  /* 0x000000120e0e1981 */ /* 0x000ee6000c1e1900 */
[----:B------:R-:W-:Y:S01]  /*09e0*/  @!P0 IMAD.WIDE R8, R19, 0x4, R8 ;  /* 0x0000000413088825 */ /* 0x000fe200078e0208 */
[----:B------:R-:W3:Y:S04]  /*09f0*/  @P1 LDG.E R2, desc[UR18][R2.64+0x4] ;  /* 0x0000041202021981 */ /* 0x000ee8000c1e1900 */
[----:B------:R-:W4:Y:S04]  /*0a00*/  @!P0 LDG.E R7, desc[UR18][R6.64] ;  /* 0x0000001206078981 */ /* 0x000f28000c1e1900 */
[----:B------:R-:W4:Y:S01]  /*0a10*/  @!P0 LDG.E R8, desc[UR18][R8.64] ;  /* 0x0000001208088981 */ /* 0x000f22000c1e1900 */
[----:B--2---:R-:W-:-:S04]  /*0a20*/  @P1 FFMA R11, R11, R4, R12 ;  /* 0x000000040b0b1223 */ /* 0x004fc8000000000c */
[----:B---3--:R-:W-:-:S04]  /*0a30*/  @P1 FFMA R12, R2, R14, R11 ;  /* 0x0000000e020c1223 */ /* 0x008fc8000000000b */
[----:B----4-:R-:W-:-:S07]  /*0a40*/  @!P0 FFMA R12, R7, R8, R12 ;  /* 0x00000008070c8223 */ /* 0x010fce000000000c */
.L_x_7:
[----:B------:R-:W1:Y:S01]  /*0a50*/  LDC.64 R2, c[0x0][0x390] ;  /* 0x0000e400ff027b82 */ /* 0x000e620000000a00 */
[----:B------:R-:W-:-:S05]  /*0a60*/  IADD3 R13, PT, PT, R0, R13, RZ ;  /* 0x0000000d000d7210 */ /* 0x000fca0007ffe0ff */
[----:B-1----:R-:W-:-:S05]  /*0a70*/  IMAD.WIDE R2, R13, 0x4, R2 ;  /* 0x000000040d027825 */ /* 0x002fca00078e0202 */
[----:B0-----:R-:W-:Y:S01]  /*0a80*/  STG.E desc[UR18][R2.64], R12 ;  /* 0x0000000c02007986 */ /* 0x001fe2000c101912 */
[----:B------:R-:W-:Y:S05]  /*0a90*/  EXIT ;  /* 0x000000000000794d */ /* 0x000fea0003800000 */
.L_x_9:
        /* <DEDUP_REMOVED lines=14> */
.L_x_11:


//--------------------- .nv.shared.reserved.0     --------------------------
	.section	.nv.shared.reserved.0,"aw",@nobits
	.weak		__nv_reservedSMEM_offset_0_alias
	.size		__nv_reservedSMEM_offset_0_alias, 0, 64
	.other		__nv_reservedSMEM_offset_0_alias,@"STO_CUDA_RESERVED_SHARED STV_DEFAULT"
__nv_reservedSMEM_offset_0_alias:
	.zero		0
	.zero		64


//--------------------- .nv.constant0._Z29MatrixMultiplyProblemParallelPfS_S_ii --------------------------
	.section	.nv.constant0._Z29MatrixMultiplyProblemParallelPfS_S_ii,"a",@progbits
	.sectionflags	@""
	.align	4
.nv.constant0._Z29MatrixMultiplyProblemParallelPfS_S_ii:
	.zero		928


//--------------------- .nv.constant0._Z26MatrixMultiplyDataParallelPfS_S_i --------------------------
	.section	.nv.constant0._Z26MatrixMultiplyDataParallelPfS_S_i,"a",@progbits
	.sectionflags	@""
	.align	4
.nv.constant0._Z26MatrixMultiplyDataParallelPfS_S_i:
	.zero		924


//--------------------- SYMBOLS --------------------------

	.type		.nv.reservedSmem.offset0,@object
	.size		.nv.reservedSmem.offset0,0x4
